def matmul_kernel(
    a_ptr,
    b_ptr,
    c_ptr,
    M,
    N,
    K,
    stride_am,
    stride_ak,
    stride_bk,
    stride_bn,
    stride_cm,
    stride_cn,
    BLOCK_M: tl.constexpr,
    BLOCK_N: tl.constexpr,
    BLOCK_K: tl.constexpr,
    GROUP_M: tl.constexpr,
):
    pid = tl.program_id(axis=0)
    num_pid_m = tl.cdiv(M, BLOCK_M)
    num_pid_n = tl.cdiv(N, BLOCK_N)
    num_pid_in_group = GROUP_M * num_pid_n
    group_id = pid // num_pid_in_group
    first_pid_m = group_id * GROUP_M
    group_size_m = min(num_pid_m - first_pid_m, GROUP_M)
    pid_m = first_pid_m + ((pid % num_pid_in_group) % group_size_m)
    pid_n = (pid % num_pid_in_group) // group_size_m

    offs_am = (pid_m * BLOCK_M + tl.arange(0, BLOCK_M)) % M
    offs_bn = (pid_n * BLOCK_N + tl.arange(0, BLOCK_N)) % N
    offs_k = tl.arange(0, BLOCK_K)
    a_ptrs = a_ptr + offs_am[:, None] * stride_am + offs_k[None, :] * stride_ak
    b_ptrs = b_ptr + offs_k[:, None] * stride_bk + offs_bn[None, :] * stride_bn

    acc = tl.zeros((BLOCK_M, BLOCK_N), dtype=tl.float32)
    for kk in range(0, tl.cdiv(K, BLOCK_K)):
        a = tl.load(a_ptrs, mask=offs_k[None, :] < K - kk * BLOCK_K, other=0.0)
        b = tl.load(b_ptrs, mask=offs_k[:, None] < K - kk * BLOCK_K, other=0.0)
        acc = tl.dot(a, b, acc)
        a_ptrs += BLOCK_K * stride_ak
        b_ptrs += BLOCK_K * stride_bk

    c = acc.to(c_ptr.dtype.element_ty)
    offs_cm = pid_m * BLOCK_M + tl.arange(0, BLOCK_M)
    offs_cn = pid_n * BLOCK_N + tl.arange(0, BLOCK_N)
    c_ptrs = c_ptr + offs_cm[:, None] * stride_cm + offs_cn[None, :] * stride_cn
    mask = (offs_cm[:, None] < M) & (offs_cn[None, :] < N)
    tl.store(c_ptrs, c, mask=mask)

# config = {"BLOCK_K": 64, "BLOCK_M": 64, "BLOCK_N": 64, "GROUP_M": 8, "arch": "sm_100", "dtype": "fp16", "num_ctas": 1, "num_stages": 3, "num_warps": 8}
# arch = sm_100


// ===== COMPILED SASS (sm_100a) =====

	.target	sm_100a

	.elftype	@"ET_EXEC"


//--------------------- .note.nv.tkinfo           --------------------------
	.section	.note.nv.tkinfo,"",@"SHT_NOTE"
	.sectionflags	@"SHF_NOTE_NV_TKINFO"
	.tkinfo
        /*0018*/ 	.word	0x00000081
        /*0030*/ 	.string	""
        /*0030*/ 	.string	"ptxas-blackwell"
        /*0030*/ 	.string	"Cuda compilation tools, release 12.9, V12.9.86"
        /*0030*/ 	.string	"Build cuda_12.9.r12.9/compiler.36037853_0"
        /*0030*/ 	.string	"-v  -suppress-debug-info  -lineinfo  -arch sm_100a "



//--------------------- .note.nv.cuver            --------------------------
	.section	.note.nv.cuver,"",@"SHT_NOTE"
	.sectionflags	@"SHF_NOTE_NV_CUVER"
        /*0018*/ 	.short	0x0001
        /*001a*/ 	.short	0x0064
        /*001c*/ 	.short	0x0001
        /*001e*/ 	.short	0x0000
        /*0020*/ 	.short	0x0001
        /*0022*/ 	.short	0x0000


//--------------------- .nv.info                  --------------------------
	.section	.nv.info,"",@"SHT_CUDA_INFO"
	.align	4


	//----- nvinfo : EIATTR_REGCOUNT
	.align		4
        /*0000*/ 	.byte	0x04, 0x2f
        /*0002*/ 	.short	(.L_4 - .L_3)
	.align		4
.L_3:
        /*0004*/ 	.word	index@(matmul_kernel)
        /*0008*/ 	.word	0x00000080


	//----- nvinfo : EIATTR_FRAME_SIZE
	.align		4
.L_4:
        /*000c*/ 	.byte	0x04, 0x11
        /*000e*/ 	.short	(.L_6 - .L_5)
	.align		4
.L_5:
        /*0010*/ 	.word	index@($__internal_2_$__cuda_sm10x_tcgen05_guardrail_trap_unallocated_columns_being_dealloced)
        /*0014*/ 	.word	0x00000000


	//----- nvinfo : EIATTR_FRAME_SIZE
	.align		4
.L_6:
        /*0018*/ 	.byte	0x04, 0x11
        /*001a*/ 	.short	(.L_8 - .L_7)
	.align		4
.L_7:
        /*001c*/ 	.word	index@($__internal_1_$__cuda_sm10x_tcgen05_guardrail_trap_phase_invalid_during_alloc)
        /*0020*/ 	.word	0x00000000


	//----- nvinfo : EIATTR_FRAME_SIZE
	.align		4
.L_8:
        /*0024*/ 	.byte	0x04, 0x11
        /*0026*/ 	.short	(.L_10 - .L_9)
	.align		4
.L_9:
        /*0028*/ 	.word	index@($__internal_0_$__cuda_sm10x_tcgen05_guardrail_trap_col_being_dealloced_not_returned_by_alloc)
        /*002c*/ 	.word	0x00000000


	//----- nvinfo : EIATTR_FRAME_SIZE
	.align		4
.L_10:
        /*0030*/ 	.byte	0x04, 0x11
        /*0032*/ 	.short	(.L_12 - .L_11)
	.align		4
.L_11:
        /*0034*/ 	.word	index@(matmul_kernel)
        /*0038*/ 	.word	0x00000000


	//----- nvinfo : EIATTR_MIN_STACK_SIZE
	.align		4
.L_12:
        /*003c*/ 	.byte	0x04, 0x12
        /*003e*/ 	.short	(.L_14 - .L_13)
	.align		4
.L_13:
        /*0040*/ 	.word	index@(matmul_kernel)
        /*0044*/ 	.word	0x00000000
.L_14:


//--------------------- .nv.info.matmul_kernel    --------------------------
	.section	.nv.info.matmul_kernel,"",@"SHT_CUDA_INFO"
	.sectionflags	@""
	.align	4


	//----- nvinfo : EIATTR_CUDA_API_VERSION
	.align		4
        /*0000*/ 	.byte	0x04, 0x37
        /*0002*/ 	.short	(.L_16 - .L_15)
.L_15:
        /*0004*/ 	.word	0x00000081


	//----- nvinfo : EIATTR_KPARAM_INFO
	.align		4
.L_16:
        /*0008*/ 	.byte	0x04, 0x17
        /*000a*/ 	.short	(.L_18 - .L_17)
.L_17:
        /*000c*/ 	.word	0x00000000
        /*0010*/ 	.short	0x000d
        /*0012*/ 	.short	0x0048
        /*0014*/ 	.byte	0x00, 0xf4, 0x21, 0x00


	//----- nvinfo : EIATTR_KPARAM_INFO
	.align		4
.L_18:
        /*0018*/ 	.byte	0x04, 0x17
        /*001a*/ 	.short	(.L_20 - .L_19)
.L_19:
        /*001c*/ 	.word	0x00000000
        /*0020*/ 	.short	0x000c
        /*0022*/ 	.short	0x0040
        /*0024*/ 	.byte	0x00, 0xf4, 0x21, 0x00


	//----- nvinfo : EIATTR_KPARAM_INFO
	.align		4
.L_20:
        /*0028*/ 	.byte	0x04, 0x17
        /*002a*/ 	.short	(.L_22 - .L_21)
.L_21:
        /*002c*/ 	.word	0x00000000
        /*0030*/ 	.short	0x000b
        /*0032*/ 	.short	0x0038
        /*0034*/ 	.byte	0x00, 0xf0, 0x11, 0x00


	//----- nvinfo : EIATTR_KPARAM_INFO
	.align		4
.L_22:
        /*0038*/ 	.byte	0x04, 0x17
        /*003a*/ 	.short	(.L_24 - .L_23)
.L_23:
        /*003c*/ 	.word	0x00000000
        /*0040*/ 	.short	0x000a
        /*0042*/ 	.short	0x0034
        /*0044*/ 	.byte	0x00, 0xf0, 0x11, 0x00


	//----- nvinfo : EIATTR_KPARAM_INFO
	.align		4
.L_24:
        /*0048*/ 	.byte	0x04, 0x17
        /*004a*/ 	.short	(.L_26 - .L_25)
.L_25:
        /*004c*/ 	.word	0x00000000
        /*0050*/ 	.short	0x0009
        /*0052*/ 	.short	0x0030
        /*0054*/ 	.byte	0x00, 0xf0, 0x11, 0x00


	//----- nvinfo : EIATTR_KPARAM_INFO
	.align		4
.L_26:
        /*0058*/ 	.byte	0x04, 0x17
        /*005a*/ 	.short	(.L_28 - .L_27)
.L_27:
        /*005c*/ 	.word	0x00000000
        /*0060*/ 	.short	0x0008
        /*0062*/ 	.short	0x002c
        /*0064*/ 	.byte	0x00, 0xf0, 0x11, 0x00


	//----- nvinfo : EIATTR_KPARAM_INFO
	.align		4
.L_28:
        /*0068*/ 	.byte	0x04, 0x17
        /*006a*/ 	.short	(.L_30 - .L_29)
.L_29:
        /*006c*/ 	.word	0x00000000
        /*0070*/ 	.short	0x0007
        /*0072*/ 	.short	0x0028
        /*0074*/ 	.byte	0x00, 0xf0, 0x11, 0x00


	//----- nvinfo : EIATTR_KPARAM_INFO
	.align		4
.L_30:
        /*0078*/ 	.byte	0x04, 0x17
        /*007a*/ 	.short	(.L_32 - .L_31)
.L_31:
        /*007c*/ 	.word	0x00000000
        /*0080*/ 	.short	0x0006
        /*0082*/ 	.short	0x0024
        /*0084*/ 	.byte	0x00, 0xf0, 0x11, 0x00


	//----- nvinfo : EIATTR_KPARAM_INFO
	.align		4
.L_32:
        /*0088*/ 	.byte	0x04, 0x17
        /*008a*/ 	.short	(.L_34 - .L_33)
.L_33:
        /*008c*/ 	.word	0x00000000
        /*0090*/ 	.short	0x0005
        /*0092*/ 	.short	0x0020
        /*0094*/ 	.byte	0x00, 0xf0, 0x11, 0x00


	//----- nvinfo : EIATTR_KPARAM_INFO
	.align		4
.L_34:
        /*0098*/ 	.byte	0x04, 0x17
        /*009a*/ 	.short	(.L_36 - .L_35)
.L_35:
        /*009c*/ 	.word	0x00000000
        /*00a0*/ 	.short	0x0004
        /*00a2*/ 	.short	0x001c
        /*00a4*/ 	.byte	0x00, 0xf0, 0x11, 0x00


	//----- nvinfo : EIATTR_KPARAM_INFO
	.align		4
.L_36:
        /*00a8*/ 	.byte	0x04, 0x17
        /*00aa*/ 	.short	(.L_38 - .L_37)
.L_37:
        /*00ac*/ 	.word	0x00000000
        /*00b0*/ 	.short	0x0003
        /*00b2*/ 	.short	0x0018
        /*00b4*/ 	.byte	0x00, 0xf0, 0x11, 0x00


	//----- nvinfo : EIATTR_KPARAM_INFO
	.align		4
.L_38:
        /*00b8*/ 	.byte	0x04, 0x17
        /*00ba*/ 	.short	(.L_40 - .L_39)
.L_39:
        /*00bc*/ 	.word	0x00000000
        /*00c0*/ 	.short	0x0002
        /*00c2*/ 	.short	0x0010
        /*00c4*/ 	.byte	0x00, 0xf4, 0x21, 0x00


	//----- nvinfo : EIATTR_KPARAM_INFO
	.align		4
.L_40:
        /*00c8*/ 	.byte	0x04, 0x17
        /*00ca*/ 	.short	(.L_42 - .L_41)
.L_41:
        /*00cc*/ 	.word	0x00000000
        /*00d0*/ 	.short	0x0001
        /*00d2*/ 	.short	0x0008
        /*00d4*/ 	.byte	0x00, 0xf4, 0x21, 0x00


	//----- nvinfo : EIATTR_KPARAM_INFO
	.align		4
.L_42:
        /*00d8*/ 	.byte	0x04, 0x17
        /*00da*/ 	.short	(.L_44 - .L_43)
.L_43:
        /*00dc*/ 	.word	0x00000000
        /*00e0*/ 	.short	0x0000
        /*00e2*/ 	.short	0x0000
        /*00e4*/ 	.byte	0x00, 0xf4, 0x21, 0x00


	//----- nvinfo : EIATTR_AT_ENTRY_FRAGMENTS
	.align		4
.L_44:
        /*00e8*/ 	.byte	0x04, 0x4f
        /*00ea*/ 	.short	(.L_46 - .L_45)


	//   ....[0]....
.L_45:
        /*00ec*/ 	.word	0x00000004


	//----- nvinfo : EIATTR_RESERVED_SMEM_USED
	.align		4
.L_46:
        /*00f0*/ 	.byte	0x01, 0x41
	.zero		2


	//----- nvinfo : EIATTR_SPARSE_MMA_MASK
	.align		4
        /*00f4*/ 	.byte	0x03, 0x50
        /*00f6*/ 	.short	0x0000


	//----- nvinfo : EIATTR_TCGEN05_1CTA_USED
	.align		4
        /*00f8*/ 	.byte	0x01, 0x51
	.zero		2


	//----- nvinfo : EIATTR_MAXREG_COUNT
	.align		4
        /*00fc*/ 	.byte	0x03, 0x1b
        /*00fe*/ 	.short	0x00ff


	//----- nvinfo : EIATTR_NUM_BARRIERS
	.align		4
        /*0100*/ 	.byte	0x02, 0x4c
        /*0102*/ 	.byte	0x01
	.zero		1


	//----- nvinfo : EIATTR_INT_WARP_WIDE_INSTR_OFFSETS
	.align		4
        /*0104*/ 	.byte	0x04, 0x31
        /*0106*/ 	.short	(.L_48 - .L_47)


	//   ....[0]....
.L_47:
        /*0108*/ 	.word	0x00001a40


	//   ....[1]....
        /*010c*/ 	.word	0x00001a50


	//   ....[2]....
        /*0110*/ 	.word	0x00002840


	//   ....[3]....
        /*0114*/ 	.word	0x00004930


	//   ....[4]....
        /*0118*/ 	.word	0x00004980


	//----- nvinfo : EIATTR_COOP_GROUP_MASK_REGIDS
	.align		4
.L_48:
        /*011c*/ 	.byte	0x04, 0x29
        /*011e*/ 	.short	(.L_50 - .L_49)


	//   ....[0]....
.L_49:
        /*0120*/ 	.word	0xffffffff


	//   ....[1]....
        /*0124*/ 	.word	0xffffffff


	//   ....[2]....
        /*0128*/ 	.word	0xffffffff


	//   ....[3]....
        /*012c*/ 	.word	0xffffffff


	//----- nvinfo : EIATTR_COOP_GROUP_INSTR_OFFSETS
	.align		4
.L_50:
        /*0130*/ 	.byte	0x04, 0x28
        /*0132*/ 	.short	(.L_52 - .L_51)


	//   ....[0]....
.L_51:
        /*0134*/ 	.word	0x00000070


	//   ....[1]....
        /*0138*/ 	.word	0x00000330


	//   ....[2]....
        /*013c*/ 	.word	0x000047c0


	//   ....[3]....
        /*0140*/ 	.word	0x00004a30


	//----- nvinfo : EIATTR_VRC_CTA_INIT_COUNT
	.align		4
.L_52:
        /*0144*/ 	.byte	0x02, 0x4a
        /*0146*/ 	.byte	0x80
	.zero		1


	//----- nvinfo : EIATTR_MBARRIER_INSTR_OFFSETS
	.align		4
        /*0148*/ 	.byte	0x04, 0x39
        /*014a*/ 	.short	(.L_54 - .L_53)


	//   ....[0]....
.L_53:
        /*014c*/ 	.word	0x00001bb0
        /*0150*/ 	.word	0x000000ff
        /*0154*/ 	.word	0x00000000
        /*0158*/ 	.short	0x0100
        /*015a*/ 	.byte	0x0e
	.zero		1


	//   ....[1]....
        /*015c*/ 	.word	0x00002880
        /*0160*/ 	.word	0x000000ff
        /*0164*/ 	.word	0x00008008
        /*0168*/ 	.short	0x0100
        /*016a*/ 	.byte	0x0d
	.zero		1


	//   ....[2]....
        /*016c*/ 	.word	0x00003320
        /*0170*/ 	.word	0x000000ff
        /*0174*/ 	.word	0x00000000
        /*0178*/ 	.short	0x010a
        /*017a*/ 	.byte	0x0e
	.zero		1


	//   ....[3]....
        /*017c*/ 	.word	0x00003f10
        /*0180*/ 	.word	0x000000ff
        /*0184*/ 	.word	0x00000000
        /*0188*/ 	.short	0x010a
        /*018a*/ 	.byte	0x0e
	.zero		1


	//   ....[4]....
        /*018c*/ 	.word	0x00004060
        /*0190*/ 	.word	0x000000ff
        /*0194*/ 	.word	0x00008000
        /*0198*/ 	.short	0x0108
        /*019a*/ 	.byte	0x0d
	.zero		1


	//   ....[5]....
        /*019c*/ 	.word	0x00004100
        /*01a0*/ 	.word	0x000000ff
        /*01a4*/ 	.word	0x00008008
        /*01a8*/ 	.short	0x0108
        /*01aa*/ 	.byte	0x0d
	.zero		1


	//   ....[6]....
        /*01ac*/ 	.word	0x00004a50
        /*01b0*/ 	.word	0x000000ff
        /*01b4*/ 	.word	0x00000000
        /*01b8*/ 	.short	0x010a
        /*01ba*/ 	.byte	0x0e
	.zero		1


	//   ....[7]....
        /*01bc*/ 	.word	0x00004a80
        /*01c0*/ 	.word	0x000000ff
        /*01c4*/ 	.word	0x00000000
        /*01c8*/ 	.short	0x010a
        /*01ca*/ 	.byte	0x0e
	.zero		1


	//----- nvinfo : EIATTR_NUM_MBARRIERS
	.align		4
.L_54:
        /*01cc*/ 	.byte	0x03, 0x38
        /*01ce*/ 	.short	0x0002


	//----- nvinfo : EIATTR_EXIT_INSTR_OFFSETS
	.align		4
        /*01d0*/ 	.byte	0x04, 0x1c
        /*01d2*/ 	.short	(.L_56 - .L_55)


	//   ....[0]....
.L_55:
        /*01d4*/ 	.word	0x00004a40


	//----- nvinfo : EIATTR_REQNTID
	.align		4
.L_56:
        /*01d8*/ 	.byte	0x04, 0x10
        /*01da*/ 	.short	(.L_58 - .L_57)
.L_57:
        /*01dc*/ 	.word	0x00000100
        /*01e0*/ 	.word	0x00000001
        /*01e4*/ 	.word	0x00000001


	//----- nvinfo : EIATTR_CRS_STACK_SIZE
	.align		4
.L_58:
        /*01e8*/ 	.byte	0x04, 0x1e
        /*01ea*/ 	.short	(.L_60 - .L_59)
.L_59:
        /*01ec*/ 	.word	0x00000000


	//----- nvinfo : EIATTR_CBANK_PARAM_SIZE
	.align		4
.L_60:
        /*01f0*/ 	.byte	0x03, 0x19
        /*01f2*/ 	.short	0x0050


	//----- nvinfo : EIATTR_PARAM_CBANK
	.align		4
        /*01f4*/ 	.byte	0x04, 0x0a
        /*01f6*/ 	.short	(.L_62 - .L_61)
	.align		4
.L_61:
        /*01f8*/ 	.word	index@(.nv.constant0.matmul_kernel)
        /*01fc*/ 	.short	0x0380
        /*01fe*/ 	.short	0x0050


	//----- nvinfo : EIATTR_SW_WAR
	.align		4
.L_62:
        /*0200*/ 	.byte	0x04, 0x36
        /*0202*/ 	.short	(.L_64 - .L_63)
.L_63:
        /*0204*/ 	.word	0x00000008
.L_64:


//--------------------- .nv.compat                --------------------------
	.section	.nv.compat,"",@"SHT_CUDA_COMPAT_INFO"
	.align	4
        /*0000*/ 	.byte	0x02, 0x02, 0x02, 0x00, 0x02, 0x05, 0x05, 0x00, 0x02, 0x03, 0x00, 0x00, 0x02, 0x06, 0x01, 0x00


//--------------------- .nv.callgraph             --------------------------
	.section	.nv.callgraph,"",@"SHT_CUDA_CALLGRAPH"
	.align	4
	.sectionentsize	8
	.align		4
        /*0000*/ 	.word	0x00000000
	.align		4
        /*0004*/ 	.word	0xffffffff
	.align		4
        /*0008*/ 	.word	0x00000000
	.align		4
        /*000c*/ 	.word	0xfffffffe
	.align		4
        /*0010*/ 	.word	0x00000000
	.align		4
        /*0014*/ 	.word	0xfffffffd
	.align		4
        /*0018*/ 	.word	0x00000000
	.align		4
        /*001c*/ 	.word	0xfffffffc


//--------------------- .text.matmul_kernel       --------------------------
	.section	.text.matmul_kernel,"ax",@progbits
	.align	128
        .global         matmul_kernel
        .type           matmul_kernel,@function
        .size           matmul_kernel,(.L_x_20 - matmul_kernel)
        .other          matmul_kernel,@"STO_CUDA_ENTRY STV_DEFAULT"
matmul_kernel:
.text.matmul_kernel:
[----:B------:R-:W0:Y:S01]  /*0000*/  LDC R1, c[0x0][0x37c] ;  /* 0x0000df00ff017b82 */ /* 0x000e220000000800 */
[----:B------:R-:W1:Y:S01]  /*0010*/  S2R R63, SR_TID.X ;  /* 0x00000000003f7919 */ /* 0x000e620000002100 */
[----:B------:R-:W2:Y:S01]  /*0020*/  LDCU.64 UR24, c[0x0][0x358] ;  /* 0x00006b00ff1877ac */ /* 0x000ea20008000a00 */
[----:B-1----:R-:W-:-:S13]  /*0030*/  ISETP.GE.U32.AND P0, PT, R63, 0x20, PT ;  /* 0x000000203f00780c */ /* 0x002fda0003f06070 */
[----:B------:R-:W-:Y:S02]  /*0040*/  VOTEU.ANY UP0, P0 ;  /* 0x0000000000ff7886 */ /* 0x000fe40000000100 */
[----:B0-2---:R-:W-:Y:S05]  /*0050*/  BRA.U UP0, `(.L_x_0) ;  /* 0x0000000100b87547 */ /* 0x005fea000b800000 */
[----:B------:R-:W0:Y:S01]  /*0060*/  S2UR UR6, SR_CgaCtaId ;  /* 0x00000000000679c3 */ /* 0x000e220000008800 */
[----:B------:R-:W-:Y:S01]  /*0070*/  NOP ;  /* 0x0000000000007918 */ /* 0x000fe20000000000 */
[----:B------:R-:W-:Y:S02]  /*0080*/  UMOV UR4, 0x40 ;  /* 0x0000004000047882 */ /* 0x000fe40000000000 */
[----:B0-----:R-:W-:-:S09]  /*0090*/  ULEA UR4, UR6, UR4, 0x18 ;  /* 0x0000000406047291 */ /* 0x001fd2000f8ec0ff */
[----:B------:R-:W0:Y:S01]  /*00a0*/  LDS.U8 R0, [UR4] ;  /* 0x00000004ff007984 */ /* 0x000e220008000000 */
[----:B------:R-:W-:Y:S02]  /*00b0*/  UMOV UR4, 0x400 ;  /* 0x0000040000047882 */ /* 0x000fe40000000000 */
[----:B------:R-:W-:Y:S01]  /*00c0*/  ULEA UR4, UR6, UR4, 0x18 ;  /* 0x0000000406047291 */ /* 0x000fe2000f8ec0ff */
[----:B0-----:R-:W-:-:S13]  /*00d0*/  ISETP.NE.AND P0, PT, R0, RZ, PT ;  /* 0x000000ff0000720c */ /* 0x001fda0003f05270 */
[----:B------:R-:W-:Y:S05]  /*00e0*/  @P0 BRA `(.L_x_1) ;  /* 0x00000000007c0947 */ /* 0x000fea0003800000 */
[----:B------:R-:W-:-:S13]  /*00f0*/  ELECT P0, URZ, PT ;  /* 0x0000000000ff782f */ /* 0x000fda0003800000 */
[----:B------:R-:W-:Y:S05]  /*0100*/  @!P0 BRA `(.L_x_2) ;  /* 0x0000000000848947 */ /* 0x000fea0003800000 */
[----:B------:R-:W-:Y:S01]  /*0110*/  UMOV UR5, 0x2 ;  /* 0x0000000200057882 */ /* 0x000fe20000000000 */
[----:B------:R-:W-:Y:S02]  /*0120*/  IMAD.MOV.U32 R4, RZ, RZ, 0x1 ;  /* 0x00000001ff047424 */ /* 0x000fe400078e00ff */
[----:B------:R-:W-:Y:S02]  /*0130*/  IMAD.MOV.U32 R5, RZ, RZ, 0x3 ;  /* 0x00000003ff057424 */ /* 0x000fe400078e00ff */
[----:B------:R-:W-:Y:S04]  /*0140*/  DEPBAR.LE SB0, 0x36 ;  /* 0x00008d800000791a */ /* 0x000fe80000000000 */
[----:B------:R-:W0:Y:S02]  /*0150*/  UTCATOMSWS.FIND_AND_SET.ALIGN UP1, UR5, UR5 ;  /* 0x00000005000575e3 */ /* 0x000e240008020800 */
[----:B0-----:R-:W-:-:S04]  /*0160*/  PLOP3.LUT P0, PT, PT, PT, UP1, 0x80, 0x8 ;  /* 0x000000000008781c */ /* 0x001fc80003f0f018 */
[----:B------:R-:W-:-:S04]  /*0170*/  SEL R0, RZ, 0xffffffff, !P0 ;  /* 0xffffffffff007807 */ /* 0x000fc80004000000 */
[----:B------:R-:W-:Y:S01]  /*0180*/  ISETP.NE.AND P0, PT, R0, RZ, PT ;  /* 0x000000ff0000720c */ /* 0x000fe20003f05270 */
[----:B------:R-:W-:-:S12]  /*0190*/  IMAD.U32 R0, RZ, RZ, UR5 ;  /* 0x00000005ff007e24 */ /* 0x000fd8000f8e00ff */
[----:B------:R-:W-:Y:S05]  /*01a0*/  @P0 BRA `(.L_x_3) ;  /* 0x0000000000240947 */ /* 0x000fea0003800000 */
.L_x_4:
[----:B------:R-:W-:Y:S05]  /*01b0*/  NANOSLEEP 0x64 ;  /* 0x000000640000795d */ /* 0x000fea0003800000 */
[----:B------:R-:W-:-:S05]  /*01c0*/  UMOV UR5, 0x2 ;  /* 0x0000000200057882 */ /* 0x000fca0000000000 */
[----:B------:R-:W-:Y:S04]  /*01d0*/  DEPBAR.LE SB0, 0x36 ;  /* 0x00008d800000791a */ /* 0x000fe80000000000 */
[----:B------:R-:W0:Y:S02]  /*01e0*/  UTCATOMSWS.FIND_AND_SET.ALIGN UP1, UR5, UR5 ;  /* 0x00000005000575e3 */ /* 0x000e240008020800 */
[----:B0-----:R-:W-:-:S04]  /*01f0*/  PLOP3.LUT P0, PT, PT, PT, UP1, 0x80, 0x8 ;  /* 0x000000000008781c */ /* 0x001fc80003f0f018 */
[----:B------:R-:W-:-:S04]  /*0200*/  SEL R0, RZ, 0xffffffff, !P0 ;  /* 0xffffffffff007807 */ /* 0x000fc80004000000 */
[----:B------:R-:W-:Y:S01]  /*0210*/  ISETP.NE.AND P0, PT, R0, RZ, PT ;  /* 0x000000ff0000720c */ /* 0x000fe20003f05270 */
[----:B------:R-:W-:-:S12]  /*0220*/  IMAD.U32 R0, RZ, RZ, UR5 ;  /* 0x00000005ff007e24 */ /* 0x000fd8000f8e00ff */
[----:B------:R-:W-:Y:S05]  /*0230*/  @!P0 BRA `(.L_x_4) ;  /* 0xfffffffc00dc8947 */ /* 0x000fea000383ffff */
.L_x_3:
[C---:B------:R-:W-:Y:S01]  /*0240*/  VIADD R3, R0.reuse, 0x10 ;  /* 0x0000001000037836 */ /* 0x040fe20000000000 */
[----:B------:R-:W-:Y:S01]  /*0250*/  UMOV UR5, 0x50 ;  /* 0x0000005000057882 */ /* 0x000fe20000000000 */
[----:B------:R-:W-:Y:S01]  /*0260*/  SHF.L.U32 R2, R5, R0, RZ ;  /* 0x0000000005027219 */ /* 0x000fe200000006ff */
[----:B------:R-:W-:Y:S01]  /*0270*/  ULEA UR5, UR6, UR5, 0x18 ;  /* 0x0000000506057291 */ /* 0x000fe2000f8ec0ff */
[----:B------:R-:W-:Y:S01]  /*0280*/  IMAD.SHL.U32 R0, R0, 0x20, RZ ;  /* 0x0000002000007824 */ /* 0x000fe200078e00ff */
[----:B------:R-:W-:-:S04]  /*0290*/  SHF.L.U32 R3, R4, R3, RZ ;  /* 0x0000000304037219 */ /* 0x000fc800000006ff */
[----:B------:R-:W-:-:S05]  /*02a0*/  LOP3.LUT R2, R3, R2, RZ, 0xfc, !PT ;  /* 0x0000000203027212 */ /* 0x000fca00078efcff */
[----:B------:R0:W-:Y:S04]  /*02b0*/  ATOMS.OR RZ, [UR5], R2 ;  /* 0x00000002ffff798c */ /* 0x0001e8000b000005 */
[----:B------:R0:W-:Y:S01]  /*02c0*/  STS [UR4], R0 ;  /* 0x00000000ff007988 */ /* 0x0001e20008000804 */
[----:B------:R-:W-:Y:S05]  /*02d0*/  BRA `(.L_x_2) ;  /* 0x0000000000107947 */ /* 0x000fea0003800000 */
.L_x_1:
[----:B------:R-:W-:Y:S01]  /*02e0*/  IMAD.MOV.U32 R0, RZ, RZ, -0x1 ;  /* 0xffffffffff007424 */ /* 0x000fe200078e00ff */
[----:B------:R-:W-:-:S04]  /*02f0*/  MOV R2, 0x320 ;  /* 0x0000032000027802 */ /* 0x000fc80000000f00 */
[----:B------:R0:W-:Y:S03]  /*0300*/  STS [UR4], R0 ;  /* 0x00000000ff007988 */ /* 0x0001e60008000804 */
[----:B0-----:R-:W-:Y:S05]  /*0310*/  CALL.REL.NOINC `($__internal_1_$__cuda_sm10x_tcgen05_guardrail_trap_phase_invalid_during_alloc) ;  /* 0x0000004400f07944 */ /* 0x001fea0003c00000 */
.L_x_2:
[----:B------:R-:W-:Y:S05]  /*0320*/  WARPSYNC.ALL ;  /* 0x0000000000007948 */ /* 0x000fea0003800000 */
[----:B------:R-:W-:Y:S01]  /*0330*/  NOP ;  /* 0x0000000000007918 */ /* 0x000fe20000000000 */
.L_x_0:
[----:B------:R-:W1:Y:S01]  /*0340*/  LDC.64 R8, c[0x0][0x398] ;  /* 0x0000e600ff087b82 */ /* 0x000e620000000a00 */
[----:B------:R-:W2:Y:S01]  /*0350*/  S2R R7, SR_CTAID.X ;  /* 0x0000000000077919 */ /* 0x000ea20000002500 */
[----:B------:R-:W3:Y:S01]  /*0360*/  LDCU.128 UR8, c[0x0][0x3a0] ;  /* 0x00007400ff0877ac */ /* 0x000ee20008000c00 */
[----:B------:R-:W-:Y:S02]  /*0370*/  SHF.R.U32.HI R82, RZ, 0x6, R63 ;  /* 0x00000006ff527819 */ /* 0x000fe4000001163f */
[----:B------:R-:W-:Y:S01]  /*0380*/  PRMT R66, RZ, 0x7610, R66 ;  /* 0x00007610ff427816 */ /* 0x000fe20000000042 */
[----:B------:R-:W-:Y:S01]  /*0390*/  UMOV UR13, 0x400 ;  /* 0x00000400000d7882 */ /* 0x000fe20000000000 */
[----:B------:R-:W-:Y:S01]  /*03a0*/  SGXT.U32 R82, R82, 0x2 ;  /* 0x000000025252781a */ /* 0x000fe20000000000 */
[----:B------:R-:W4:Y:S01]  /*03b0*/  S2UR UR6, SR_CgaCtaId ;  /* 0x00000000000679c3 */ /* 0x000f220000008800 */
[----:B------:R-:W5:Y:S01]  /*03c0*/  LDCU.128 UR16, c[0x0][0x380] ;  /* 0x00007000ff1077ac */ /* 0x000f620008000c00 */
[----:B------:R-:W-:-:S02]  /*03d0*/  PRMT R68, RZ, 0x7610, R68 ;  /* 0x00007610ff447816 */ /* 0x000fc40000000044 */
[C---:B------:R-:W-:Y:S02]  /*03e0*/  LOP3.LUT R98, R82.reuse, 0x10, RZ, 0xfc, !PT ;  /* 0x0000001052627812 */ /* 0x040fe400078efcff */
[----:B------:R-:W-:Y:S01]  /*03f0*/  LOP3.LUT R100, R82, 0x18, RZ, 0xfc, !PT ;  /* 0x0000001852647812 */ /* 0x000fe200078efcff */
[----:B---3--:R-:W-:Y:S01]  /*0400*/  IMAD.U32 R13, RZ, RZ, UR10 ;  /* 0x0000000aff0d7e24 */ /* 0x008fe2000f8e00ff */
[----:B------:R-:W-:Y:S01]  /*0410*/  UIADD3 UR30, UPT, UPT, UR8, 0x3f, URZ ;  /* 0x0000003f081e7890 */ /* 0x000fe2000fffe0ff */
[----:B------:R-:W-:Y:S02]  /*0420*/  IMAD.U32 R15, RZ, RZ, UR10 ;  /* 0x0000000aff0f7e24 */ /* 0x000fe4000f8e00ff */
[----:B01----:R-:W-:Y:S01]  /*0430*/  VIADD R0, R9, 0x3f ;  /* 0x0000003f09007836 */ /* 0x003fe20000000000 */
[----:B------:R-:W-:Y:S01]  /*0440*/  UISETP.GT.AND UP1, UPT, UR30, 0x3f, UPT ;  /* 0x0000003f1e00788c */ /* 0x000fe2000bf24270 */
[----:B------:R-:W-:Y:S01]  /*0450*/  IMAD.U32 R14, RZ, RZ, UR10 ;  /* 0x0000000aff0e7e24 */ /* 0x000fe2000f8e00ff */
[----:B------:R-:W-:Y:S01]  /*0460*/  LOP3.LUT R34, RZ, R9, RZ, 0x33, !PT ;  /* 0x00000009ff227212 */ /* 0x000fe200078e33ff */
[----:B------:R-:W-:Y:S01]  /*0470*/  IMAD.U32 R114, RZ, RZ, UR10 ;  /* 0x0000000aff727e24 */ /* 0x000fe2000f8e00ff */
[----:B------:R-:W-:Y:S01]  /*0480*/  SHF.R.S32.HI R3, RZ, 0x1f, R0 ;  /* 0x0000001fff037819 */ /* 0x000fe20000011400 */
[----:B------:R-:W-:Y:S01]  /*0490*/  IMAD.U32 R115, RZ, RZ, UR10 ;  /* 0x0000000aff737e24 */ /* 0x000fe2000f8e00ff */
[----:B----4-:R-:W-:-:S02]  /*04a0*/  ULEA UR13, UR6, UR13, 0x18 ;  /* 0x0000000d060d7291 */ /* 0x010fc4000f8ec0ff */
[----:B------:R-:W-:Y:S01]  /*04b0*/  LEA.HI R3, R3, R0, RZ, 0x6 ;  /* 0x0000000003037211 */ /* 0x000fe200078f30ff */
[----:B------:R-:W-:Y:S01]  /*04c0*/  IMAD.U32 R47, RZ, RZ, UR10 ;  /* 0x0000000aff2f7e24 */ /* 0x000fe2000f8e00ff */
[----:B--2---:R-:W-:Y:S01]  /*04d0*/  IABS R10, R7 ;  /* 0x00000007000a7213 */ /* 0x004fe20000000000 */
[----:B------:R-:W-:Y:S01]  /*04e0*/  UIADD3 UR14, UPT, UPT, UR13, 0x8000, URZ ;  /* 0x000080000d0e7890 */ /* 0x000fe2000fffe0ff */
[----:B------:R-:W-:-:S05]  /*04f0*/  SHF.R.S32.HI R3, RZ, 0x6, R3 ;  /* 0x00000006ff037819 */ /* 0x000fca0000011403 */
[----:B------:R-:W-:-:S05]  /*0500*/  IMAD.SHL.U32 R4, R3, 0x8, RZ ;  /* 0x0000000803047824 */ /* 0x000fca00078e00ff */
[-C--:B------:R-:W-:Y:S02]  /*0510*/  IABS R5, R4.reuse ;  /* 0x0000000400057213 */ /* 0x080fe40000000000 */
[----:B------:R-:W-:Y:S02]  /*0520*/  IABS R12, R4 ;  /* 0x00000004000c7213 */ /* 0x000fe40000000000 */
[----:B------:R-:W0:Y:S08]  /*0530*/  I2F.RP R0, R5 ;  /* 0x0000000500007306 */ /* 0x000e300000209400 */
[----:B0-----:R-:W0:Y:S02]  /*0540*/  MUFU.RCP R0, R0 ;  /* 0x0000000000007308 */ /* 0x001e240000001000 */
[----:B0-----:R-:W-:-:S02]  /*0550*/  VIADD R2, R0, 0xffffffe ;  /* 0x0ffffffe00027836 */ /* 0x001fc40000000000 */
[----:B------:R-:W-:-:S04]  /*0560*/  IMAD.MOV R0, RZ, RZ, -R12 ;  /* 0x000000ffff007224 */ /* 0x000fc800078e0a0c */
[----:B------:R0:W1:Y:S01]  /*0570*/  F2I.FTZ.U32.TRUNC.NTZ R3, R2 ;  /* 0x0000000200037305 */ /* 0x000062000021f000 */
[----:B------:R-:W-:Y:S02]  /*0580*/  IMAD R12, R82, UR10, RZ ;  /* 0x0000000a520c7c24 */ /* 0x000fe4000f8e02ff */
[----:B0-----:R-:W-:Y:S02]  /*0590*/  IMAD.MOV.U32 R2, RZ, RZ, RZ ;  /* 0x000000ffff027224 */ /* 0x001fe400078e00ff */
[----:B-1----:R-:W-:-:S04]  /*05a0*/  IMAD.MOV R6, RZ, RZ, -R3 ;  /* 0x000000ffff067224 */ /* 0x002fc800078e0a03 */
[----:B------:R-:W-:Y:S02]  /*05b0*/  IMAD R11, R6, R5, RZ ;  /* 0x00000005060b7224 */ /* 0x000fe400078e02ff */
[----:B------:R-:W-:Y:S02]  /*05c0*/  IMAD.MOV.U32 R6, RZ, RZ, R10 ;  /* 0x000000ffff067224 */ /* 0x000fe400078e000a */
[----:B------:R-:W-:Y:S01]  /*05d0*/  IMAD.HI.U32 R3, R3, R11, R2 ;  /* 0x0000000b03037227 */ /* 0x000fe200078e0002 */
[----:B------:R-:W-:-:S05]  /*05e0*/  IABS R2, R9 ;  /* 0x0000000900027213 */ /* 0x000fca0000000000 */
[----:B------:R-:W-:-:S04]  /*05f0*/  IMAD.HI.U32 R3, R3, R6, RZ ;  /* 0x0000000603037227 */ /* 0x000fc800078e00ff */
[----:B------:R-:W-:Y:S01]  /*0600*/  IMAD R0, R3, R0, R6 ;  /* 0x0000000003007224 */ /* 0x000fe200078e0206 */
[----:B------:R-:W-:Y:S04]  /*0610*/  BAR.SYNC.DEFER_BLOCKING 0x0 ;  /* 0x0000000000007b1d */ /* 0x000fe80000010000 */
[----:B------:R-:W-:-:S13]  /*0620*/  ISETP.GT.U32.AND P1, PT, R5, R0, PT ;  /* 0x000000000500720c */ /* 0x000fda0003f24070 */
[----:B------:R-:W-:Y:S02]  /*0630*/  @!P1 IMAD.IADD R0, R0, 0x1, -R5 ;  /* 0x0000000100009824 */ /* 0x000fe400078e0a05 */
[----:B------:R-:W-:Y:S01]  /*0640*/  @!P1 VIADD R3, R3, 0x1 ;  /* 0x0000000103039836 */ /* 0x000fe20000000000 */
[----:B------:R-:W-:Y:S02]  /*0650*/  ISETP.NE.AND P1, PT, R4, RZ, PT ;  /* 0x000000ff0400720c */ /* 0x000fe40003f25270 */
[----:B------:R-:W-:Y:S02]  /*0660*/  ISETP.GE.U32.AND P0, PT, R0, R5, PT ;  /* 0x000000050000720c */ /* 0x000fe40003f06070 */
[----:B------:R-:W-:-:S04]  /*0670*/  LOP3.LUT R0, R7, R4, RZ, 0x3c, !PT ;  /* 0x0000000407007212 */ /* 0x000fc800078e3cff */
[----:B------:R-:W-:Y:S01]  /*0680*/  ISETP.GE.AND P2, PT, R0, RZ, PT ;  /* 0x000000ff0000720c */ /* 0x000fe20003f46270 */
[----:B------:R-:W-:-:S06]  /*0690*/  VIADD R0, R8, 0x3f ;  /* 0x0000003f08007836 */ /* 0x000fcc0000000000 */
[----:B------:R-:W-:-:S04]  /*06a0*/  @P0 VIADD R3, R3, 0x1 ;  /* 0x0000000103030836 */ /* 0x000fc80000000000 */
[----:B------:R-:W-:Y:S01]  /*06b0*/  IMAD.MOV.U32 R6, RZ, RZ, R3 ;  /* 0x000000ffff067224 */ /* 0x000fe200078e0003 */
[----:B------:R-:W-:-:S03]  /*06c0*/  SHF.R.S32.HI R3, RZ, 0x1f, R0 ;  /* 0x0000001fff037819 */ /* 0x000fc60000011400 */
[----:B------:R-:W-:Y:S01]  /*06d0*/  @!P2 IMAD.MOV R6, RZ, RZ, -R6 ;  /* 0x000000ffff06a224 */ /* 0x000fe200078e0a06 */
[----:B------:R-:W-:Y:S02]  /*06e0*/  @!P1 LOP3.LUT R6, RZ, R4, RZ, 0x33, !PT ;  /* 0x00000004ff069212 */ /* 0x000fe400078e33ff */
[----:B------:R-:W-:-:S03]  /*06f0*/  LEA.HI R3, R3, R0, RZ, 0x6 ;  /* 0x0000000003037211 */ /* 0x000fc600078f30ff */
[----:B------:R-:W-:Y:S02]  /*0700*/  IMAD.SHL.U32 R20, R6, 0x8, RZ ;  /* 0x0000000806147824 */ /* 0x000fe400078e00ff */
[----:B------:R-:W-:-:S03]  /*0710*/  IMAD.MOV R6, RZ, RZ, -R6 ;  /* 0x000000ffff067224 */ /* 0x000fc600078e0a06 */
[----:B------:R-:W-:Y:S01]  /*0720*/  LEA.HI.SX32 R3, R3, -R20, 0x1a ;  /* 0x8000001403037211 */ /* 0x000fe200078fd2ff */
[----:B------:R-:W-:Y:S02]  /*0730*/  IMAD R22, R4, R6, R7 ;  /* 0x0000000604167224 */ /* 0x000fe400078e0207 */
[----:B------:R-:W-:Y:S01]  /*0740*/  IMAD.MOV.U32 R4, RZ, RZ, RZ ;  /* 0x000000ffff047224 */ /* 0x000fe200078e00ff */
[----:B------:R-:W-:Y:S02]  /*0750*/  VIMNMX R19, PT, PT, R3, 0x8, PT ;  /* 0x0000000803137848 */ /* 0x000fe40003fe0100 */
[----:B------:R-:W0:Y:S02]  /*0760*/  I2F.RP R3, R2 ;  /* 0x0000000200037306 */ /* 0x000e240000209400 */
[-C--:B------:R-:W-:Y:S02]  /*0770*/  IABS R11, R19.reuse ;  /* 0x00000013000b7213 */ /* 0x080fe40000000000 */
[----:B------:R-:W-:-:S04]  /*0780*/  IABS R6, R19 ;  /* 0x0000001300067213 */ /* 0x000fc80000000000 */
[----:B------:R-:W1:Y:S01]  /*0790*/  I2F.RP R0, R11 ;  /* 0x0000000b00007306 */ /* 0x000e620000209400 */
[----:B------:R-:W-:-:S07]  /*07a0*/  IMAD.MOV R6, RZ, RZ, -R6 ;  /* 0x000000ffff067224 */ /* 0x000fce00078e0a06 */
[----:B0-----:R-:W-:Y:S08]  /*07b0*/  MUFU.RCP R3, R3 ;  /* 0x0000000300037308 */ /* 0x001ff00000001000 */
[----:B-1----:R-:W0:Y:S02]  /*07c0*/  MUFU.RCP R0, R0 ;  /* 0x0000000000007308 */ /* 0x002e240000001000 */
[----:B0-----:R-:W-:Y:S01]  /*07d0*/  VIADD R5, R0, 0xffffffe ;  /* 0x0ffffffe00057836 */ /* 0x001fe20000000000 */
[----:B------:R-:W-:-:S05]  /*07e0*/  IABS R0, R22 ;  /* 0x0000001600007213 */ /* 0x000fca0000000000 */
[----:B------:R-:W0:Y:S02]  /*07f0*/  F2I.FTZ.U32.TRUNC.NTZ R5, R5 ;  /* 0x0000000500057305 */ /* 0x000e24000021f000 */
[----:B0-----:R-:W-:-:S04]  /*0800*/  IMAD.MOV R10, RZ, RZ, -R5 ;  /* 0x000000ffff0a7224 */ /* 0x001fc800078e0a05 */
[----:B------:R-:W-:Y:S02]  /*0810*/  IMAD R7, R10, R11, RZ ;  /* 0x0000000b0a077224 */ /* 0x000fe400078e02ff */
[----:B------:R-:W-:Y:S02]  /*0820*/  IMAD R10, R13, 0x4, R12 ;  /* 0x000000040d0a7824 */ /* 0x000fe400078e020c */
[----:B------:R-:W-:-:S04]  /*0830*/  IMAD.HI.U32 R4, R5, R7, R4 ;  /* 0x0000000705047227 */ /* 0x000fc800078e0004 */
[----:B------:R-:W-:Y:S02]  /*0840*/  IMAD.MOV.U32 R7, RZ, RZ, R0 ;  /* 0x000000ffff077224 */ /* 0x000fe400078e0000 */
[----:B------:R-:W-:Y:S01]  /*0850*/  VIADD R5, R3, 0xffffffe ;  /* 0x0ffffffe03057836 */ /* 0x000fe20000000000 */
[----:B------:R-:W-:Y:S01]  /*0860*/  IABS R3, R8 ;  /* 0x0000000800037213 */ /* 0x000fe20000000000 */
[----:B------:R-:W-:-:S04]  /*0870*/  IMAD.HI.U32 R0, R4, R7, RZ ;  /* 0x0000000704007227 */ /* 0x000fc800078e00ff */
[----:B------:R-:W-:Y:S01]  /*0880*/  IMAD R4, R0, R6, R7 ;  /* 0x0000000600047224 */ /* 0x000fe200078e0207 */
[----:B------:R-:W0:Y:S01]  /*0890*/  F2I.FTZ.U32.TRUNC.NTZ R5, R5 ;  /* 0x0000000500057305 */ /* 0x000e22000021f000 */
[----:B------:R-:W-:Y:S01]  /*08a0*/  LOP3.LUT R6, R22, R19, RZ, 0x3c, !PT ;  /* 0x0000001316067212 */ /* 0x000fe200078e3cff */
[----:B------:R-:W-:Y:S02]  /*08b0*/  IMAD R13, R15, 0x4, R10 ;  /* 0x000000040f0d7824 */ /* 0x000fe400078e020a */
[----:B------:R-:W-:Y:S02]  /*08c0*/  ISETP.GT.U32.AND P1, PT, R11, R4, PT ;  /* 0x000000040b00720c */ /* 0x000fe40003f24070 */
[----:B------:R-:W-:Y:S01]  /*08d0*/  ISETP.GE.AND P2, PT, R6, RZ, PT ;  /* 0x000000ff0600720c */ /* 0x000fe20003f46270 */
[----:B------:R-:W-:Y:S01]  /*08e0*/  IMAD.U32 R6, RZ, RZ, UR10 ;  /* 0x0000000aff067e24 */ /* 0x000fe2000f8e00ff */
[----:B------:R-:W1:Y:S01]  /*08f0*/  I2F.RP R7, R3 ;  /* 0x0000000300077306 */ /* 0x000e620000209400 */
[----:B0-----:R-:W-:-:S08]  /*0900*/  IMAD.MOV R15, RZ, RZ, -R5 ;  /* 0x000000ffff0f7224 */ /* 0x001fd000078e0a05 */
[----:B------:R-:W-:Y:S02]  /*0910*/  @!P1 IMAD.IADD R4, R4, 0x1, -R11 ;  /* 0x0000000104049824 */ /* 0x000fe400078e0a0b */
[----:B------:R-:W-:Y:S01]  /*0920*/  @!P1 VIADD R0, R0, 0x1 ;  /* 0x0000000100009836 */ /* 0x000fe20000000000 */
[----:B------:R-:W-:Y:S01]  /*0930*/  ISETP.NE.AND P1, PT, R19, RZ, PT ;  /* 0x000000ff1300720c */ /* 0x000fe20003f25270 */
[----:B------:R-:W-:Y:S01]  /*0940*/  IMAD R15, R15, R2, RZ ;  /* 0x000000020f0f7224 */ /* 0x000fe200078e02ff */
[----:B------:R-:W-:Y:S01]  /*0950*/  ISETP.GE.U32.AND P0, PT, R4, R11, PT ;  /* 0x0000000b0400720c */ /* 0x000fe20003f06070 */
[----:B------:R-:W-:Y:S01]  /*0960*/  IMAD.U32 R4, RZ, RZ, UR10 ;  /* 0x0000000aff047e24 */ /* 0x000fe2000f8e00ff */
[----:B-1----:R-:W0:Y:S03]  /*0970*/  MUFU.RCP R7, R7 ;  /* 0x0000000700077308 */ /* 0x002e260000001000 */
[----:B------:R-:W-:-:S04]  /*0980*/  IMAD R11, R4, 0x4, R13 ;  /* 0x00000004040b7824 */ /* 0x000fc800078e020d */
[----:B------:R-:W-:-:S04]  /*0990*/  IMAD R45, R6, 0x4, R11 ;  /* 0x00000004062d7824 */ /* 0x000fc800078e020b */
[----:B------:R-:W-:Y:S02]  /*09a0*/  IMAD R49, R4, 0x4, R45 ;  /* 0x0000000404317824 */ /* 0x000fe400078e022d */
[----:B------:R-:W-:Y:S02]  /*09b0*/  IMAD.MOV.U32 R4, RZ, RZ, RZ ;  /* 0x000000ffff047224 */ /* 0x000fe400078e00ff */
[----:B------:R-:W-:Y:S02]  /*09c0*/  @P0 VIADD R0, R0, 0x1 ;  /* 0x0000000100000836 */ /* 0x000fe40000000000 */
[----:B------:R-:W-:-:S04]  /*09d0*/  IMAD.HI.U32 R5, R5, R15, R4 ;  /* 0x0000000f05057227 */ /* 0x000fc800078e0004 */
[----:B------:R-:W-:Y:S02]  /*09e0*/  IMAD.U32 R4, RZ, RZ, UR10 ;  /* 0x0000000aff047e24 */ /* 0x000fe4000f8e00ff */
[----:B------:R-:W-:Y:S02]  /*09f0*/  IMAD R67, R14, 0x4, R49 ;  /* 0x000000040e437824 */ /* 0x000fe400078e0231 */
[----:B0-----:R-:W-:Y:S02]  /*0a00*/  VIADD R7, R7, 0xffffffe ;  /* 0x0ffffffe07077836 */ /* 0x001fe40000000000 */
[----:B------:R-:W-:Y:S01]  /*0a10*/  @!P2 IMAD.MOV R0, RZ, RZ, -R0 ;  /* 0x000000ffff00a224 */ /* 0x000fe200078e0a00 */
[----:B------:R-:W-:Y:S01]  /*0a20*/  @!P1 LOP3.LUT R0, RZ, R19, RZ, 0x33, !PT ;  /* 0x00000013ff009212 */ /* 0x000fe200078e33ff */
[----:B------:R-:W-:Y:S02]  /*0a30*/  IMAD R71, R4, 0x4, R67 ;  /* 0x0000000404477824 */ /* 0x000fe400078e0243 */
[----:B------:R-:W0:Y:S01]  /*0a40*/  F2I.FTZ.U32.TRUNC.NTZ R7, R7 ;  /* 0x0000000700077305 */ /* 0x000e22000021f000 */
[----:B------:R-:W-:-:S02]  /*0a50*/  IMAD.U32 R15, RZ, RZ, UR10 ;  /* 0x0000000aff0f7e24 */ /* 0x000fc4000f8e00ff */
[----:B------:R-:W-:Y:S02]  /*0a60*/  IMAD R73, R6, 0x4, R71 ;  /* 0x0000000406497824 */ /* 0x000fe400078e0247 */
[----:B------:R-:W-:Y:S02]  /*0a70*/  IMAD.SHL.U32 R17, R0, 0x40, RZ ;  /* 0x0000004000117824 */ /* 0x000fe400078e00ff */
[----:B------:R-:W-:Y:S02]  /*0a80*/  IMAD R77, R4, 0x4, R73 ;  /* 0x00000004044d7824 */ /* 0x000fe400078e0249 */
[----:B------:R-:W-:Y:S01]  /*0a90*/  IMAD.MOV R0, RZ, RZ, -R0 ;  /* 0x000000ffff007224 */ /* 0x000fe200078e0a00 */
[C---:B------:R-:W-:Y:S01]  /*0aa0*/  LOP3.LUT R62, R17.reuse, R82, RZ, 0xfc, !PT ;  /* 0x00000052113e7212 */ /* 0x040fe200078efcff */
[----:B------:R-:W-:Y:S01]  /*0ab0*/  IMAD R114, R114, 0x4, R77 ;  /* 0x0000000472727824 */ /* 0x000fe200078e024d */
[----:B------:R-:W-:Y:S01]  /*0ac0*/  LOP3.LUT R61, R17, 0x4, R82, 0xfe, !PT ;  /* 0x00000004113d7812 */ /* 0x000fe200078efe52 */
[----:B------:R-:W-:Y:S01]  /*0ad0*/  IMAD R0, R19, R0, R22 ;  /* 0x0000000013007224 */ /* 0x000fe200078e0216 */
[----:B------:R-:W-:Y:S01]  /*0ae0*/  IABS R16, R62 ;  /* 0x0000003e00107213 */ /* 0x000fe20000000000 */
[----:B------:R-:W-:Y:S01]  /*0af0*/  IMAD R115, R115, 0x4, R114 ;  /* 0x0000000473737824 */ /* 0x000fe200078e0272 */
[----:B------:R-:W-:Y:S01]  /*0b00*/  IABS R18, R61 ;  /* 0x0000003d00127213 */ /* 0x000fe20000000000 */
[----:B0-----:R-:W-:Y:S01]  /*0b10*/  IMAD.MOV R24, RZ, RZ, -R7 ;  /* 0x000000ffff187224 */ /* 0x001fe200078e0a07 */
[C-C-:B------:R-:W-:Y:S01]  /*0b20*/  LOP3.LUT R57, R17.reuse, 0x14, R82.reuse, 0xfe, !PT ;  /* 0x0000001411397812 */ /* 0x140fe200078efe52 */
[----:B------:R-:W-:Y:S01]  /*0b30*/  IMAD R4, R4, 0x4, R115 ;  /* 0x0000000404047824 */ /* 0x000fe200078e0273 */
[----:B------:R-:W-:Y:S01]  /*0b40*/  LOP3.LUT R56, R17, 0x18, R82, 0xfe, !PT ;  /* 0x0000001811387812 */ /* 0x000fe200078efe52 */
[----:B------:R-:W-:Y:S01]  /*0b50*/  IMAD.HI.U32 R6, R5, R16, RZ ;  /* 0x0000001005067227 */ /* 0x000fe200078e00ff */
[----:B------:R-:W-:-:S02]  /*0b60*/  IABS R27, R57 ;  /* 0x00000039001b7213 */ /* 0x000fc40000000000 */
[----:B------:R-:W-:Y:S01]  /*0b70*/  IABS R29, R56 ;  /* 0x00000038001d7213 */ /* 0x000fe20000000000 */
[----:B------:R-:W-:Y:S01]  /*0b80*/  IMAD.HI.U32 R14, R5, R18, RZ ;  /* 0x00000012050e7227 */ /* 0x000fe200078e00ff */
[C-C-:B------:R-:W-:Y:S02]  /*0b90*/  LOP3.LUT R60, R17.reuse, 0x8, R82.reuse, 0xfe, !PT ;  /* 0x00000008113c7812 */ /* 0x140fe400078efe52 */
[----:B------:R-:W-:Y:S01]  /*0ba0*/  LOP3.LUT R59, R17, 0xc, R82, 0xfe, !PT ;  /* 0x0000000c113b7812 */ /* 0x000fe200078efe52 */
[----:B------:R-:W-:Y:S01]  /*0bb0*/  IMAD R4, R15, 0x4, R4 ;  /* 0x000000040f047824 */ /* 0x000fe200078e0204 */
[C---:B------:R-:W-:Y:S01]  /*0bc0*/  LOP3.LUT R84, R17.reuse, 0x3c, R82, 0xfe, !PT ;  /* 0x0000003c11547812 */ /* 0x040fe200078efe52 */
[----:B------:R-:W-:Y:S01]  /*0bd0*/  IMAD.MOV R19, RZ, RZ, -R6 ;  /* 0x000000ffff137224 */ /* 0x000fe200078e0a06 */
[----:B------:R-:W-:Y:S01]  /*0be0*/  LOP3.LUT R58, R17, 0x10, R82, 0xfe, !PT ;  /* 0x00000010113a7812 */ /* 0x000fe200078efe52 */
[----:B------:R-:W-:Y:S01]  /*0bf0*/  IMAD R15, R24, R3, RZ ;  /* 0x00000003180f7224 */ /* 0x000fe200078e02ff */
[----:B------:R-:W-:Y:S01]  /*0c00*/  IABS R23, R59 ;  /* 0x0000003b00177213 */ /* 0x000fe20000000000 */
[----:B------:R-:W-:Y:S01]  /*0c10*/  IMAD.MOV.U32 R6, RZ, RZ, RZ ;  /* 0x000000ffff067224 */ /* 0x000fe200078e00ff */
[----:B------:R-:W-:Y:S01]  /*0c20*/  IABS R41, R84 ;  /* 0x0000005400297213 */ /* 0x000fe20000000000 */
[----:B------:R-:W-:Y:S01]  /*0c30*/  IMAD.MOV R21, RZ, RZ, -R14 ;  /* 0x000000ffff157224 */ /* 0x000fe200078e0a0e */
[----:B------:R-:W-:Y:S01]  /*0c40*/  IABS R25, R58 ;  /* 0x0000003a00197213 */ /* 0x000fe20000000000 */
[----:B------:R-:W-:Y:S01]  /*0c50*/  IMAD.HI.U32 R6, R7, R15, R6 ;  /* 0x0000000f07067227 */ /* 0x000fe200078e0006 */
[----:B------:R-:W-:-:S02]  /*0c60*/  LOP3.LUT R55, R17, 0x1c, R82, 0xfe, !PT ;  /* 0x0000001c11377812 */ /* 0x000fc400078efe52 */
[C---:B------:R-:W-:Y:S01]  /*0c70*/  LOP3.LUT R54, R17.reuse, 0x20, R82, 0xfe, !PT ;  /* 0x0000002011367812 */ /* 0x040fe200078efe52 */
[C---:B------:R-:W-:Y:S01]  /*0c80*/  IMAD R7, R2.reuse, R19, R16 ;  /* 0x0000001302077224 */ /* 0x040fe200078e0210 */
[----:B------:R-:W-:Y:S01]  /*0c90*/  LOP3.LUT R85, R17, 0x24, R82, 0xfe, !PT ;  /* 0x0000002411557812 */ /* 0x000fe200078efe52 */
[C---:B------:R-:W-:Y:S01]  /*0ca0*/  IMAD R19, R2.reuse, R21, R18 ;  /* 0x0000001502137224 */ /* 0x040fe200078e0212 */
[----:B------:R-:W-:Y:S01]  /*0cb0*/  IABS R21, R60 ;  /* 0x0000003c00157213 */ /* 0x000fe20000000000 */
[----:B------:R-:W-:Y:S01]  /*0cc0*/  IMAD.HI.U32 R18, R5, R27, RZ ;  /* 0x0000001b05127227 */ /* 0x000fe200078e00ff */
[----:B------:R-:W-:Y:S02]  /*0cd0*/  IABS R22, R55 ;  /* 0x0000003700167213 */ /* 0x000fe40000000000 */
[----:B------:R-:W-:Y:S01]  /*0ce0*/  ISETP.GT.U32.AND P5, PT, R2, R19, PT ;  /* 0x000000130200720c */ /* 0x000fe20003fa4070 */
[----:B------:R-:W-:Y:S01]  /*0cf0*/  IMAD.MOV R18, RZ, RZ, -R18 ;  /* 0x000000ffff127224 */ /* 0x000fe200078e0a12 */
[----:B------:R-:W-:Y:S01]  /*0d00*/  IABS R24, R54 ;  /* 0x0000003600187213 */ /* 0x000fe20000000000 */
[----:B------:R-:W-:Y:S01]  /*0d10*/  IMAD.IADD R15, R20, 0x1, R0 ;  /* 0x00000001140f7824 */ /* 0x000fe200078e0200 */
[----:B------:R-:W-:Y:S01]  /*0d20*/  LOP3.LUT R53, R17, 0x28, R82, 0xfe, !PT ;  /* 0x0000002811357812 */ /* 0x000fe200078efe52 */
[----:B------:R-:W-:Y:S01]  /*0d30*/  IMAD R27, R2, R18, R27 ;  /* 0x00000012021b7224 */ /* 0x000fe200078e021b */
[----:B------:R-:W-:Y:S01]  /*0d40*/  LOP3.LUT R18, R63, 0x3f, RZ, 0xc0, !PT ;  /* 0x0000003f3f127812 */ /* 0x000fe200078ec0ff */
[----:B------:R-:W-:Y:S01]  /*0d50*/  IMAD.HI.U32 R20, R5, R29, RZ ;  /* 0x0000001d05147227 */ /* 0x000fe200078e00ff */
[----:B------:R-:W-:-:S02]  /*0d60*/  IABS R26, R85 ;  /* 0x00000055001a7213 */ /* 0x000fc40000000000 */
[----:B------:R-:W-:Y:S01]  /*0d70*/  IABS R28, R53 ;  /* 0x00000035001c7213 */ /* 0x000fe20000000000 */
[----:B------:R-:W-:Y:S01]  /*0d80*/  IMAD.MOV R20, RZ, RZ, -R20 ;  /* 0x000000ffff147224 */ /* 0x000fe200078e0a14 */
[C---:B------:R-:W-:Y:S01]  /*0d90*/  ISETP.GT.U32.AND P4, PT, R2.reuse, R7, PT ;  /* 0x000000070200720c */ /* 0x040fe20003f84070 */
[----:B------:R-:W-:Y:S01]  /*0da0*/  IMAD R52, R15, 0x40, R18 ;  /* 0x000000400f347824 */ /* 0x000fe200078e0212 */
[C-C-:B------:R-:W-:Y:S01]  /*0db0*/  LOP3.LUT R51, R17.reuse, 0x2c, R82.reuse, 0xfe, !PT ;  /* 0x0000002c11337812 */ /* 0x140fe200078efe52 */
[----:B------:R-:W-:Y:S01]  /*0dc0*/  IMAD R29, R2, R20, R29 ;  /* 0x00000014021d7224 */ /* 0x000fe200078e021d */
[--C-:B------:R-:W-:Y:S01]  /*0dd0*/  LOP3.LUT R50, R17, 0x30, R82.reuse, 0xfe, !PT ;  /* 0x0000003011327812 */ /* 0x100fe200078efe52 */
[----:B------:R-:W-:Y:S01]  /*0de0*/  IMAD.HI.U32 R0, R5, R21, RZ ;  /* 0x0000001505007227 */ /* 0x000fe200078e00ff */
[----:B------:R-:W-:Y:S02]  /*0df0*/  IABS R20, R52 ;  /* 0x0000003400147213 */ /* 0x000fe40000000000 */
[----:B------:R-:W-:Y:S01]  /*0e00*/  LOP3.LUT R83, R17, 0x34, R82, 0xfe, !PT ;  /* 0x0000003411537812 */ /* 0x000fe200078efe52 */
[----:B------:R-:W-:-:S02]  /*0e10*/  IMAD.MOV R0, RZ, RZ, -R0 ;  /* 0x000000ffff007224 */ /* 0x000fc400078e0a00 */
[----:B------:R-:W-:-:S04]  /*0e20*/  IMAD.HI.U32 R6, R6, R20, RZ ;  /* 0x0000001406067227 */ /* 0x000fc800078e00ff */
[----:B------:R-:W-:Y:S02]  /*0e30*/  IMAD.MOV R6, RZ, RZ, -R6 ;  /* 0x000000ffff067224 */ /* 0x000fe400078e0a06 */
[----:B------:R-:W-:-:S04]  /*0e40*/  IMAD.HI.U32 R14, R5, R23, RZ ;  /* 0x00000017050e7227 */ /* 0x000fc800078e00ff */
[----:B------:R-:W-:Y:S02]  /*0e50*/  IMAD R6, R3, R6, R20 ;  /* 0x0000000603067224 */ /* 0x000fe400078e0214 */
[----:B------:R-:W-:-:S03]  /*0e60*/  IMAD.HI.U32 R20, R5, R41, RZ ;  /* 0x0000002905147227 */ /* 0x000fc600078e00ff */
[----:B------:R-:W-:Y:S01]  /*0e70*/  ISETP.GT.U32.AND P0, PT, R3, R6, PT ;  /* 0x000000060300720c */ /* 0x000fe20003f04070 */
[----:B------:R-:W-:Y:S02]  /*0e80*/  IMAD R21, R2, R0, R21 ;  /* 0x0000000002157224 */ /* 0x000fe400078e0215 */
[----:B------:R-:W-:-:S03]  /*0e90*/  IMAD.HI.U32 R16, R5, R25, RZ ;  /* 0x0000001905107227 */ /* 0x000fc600078e00ff */
[C---:B------:R-:W-:Y:S01]  /*0ea0*/  ISETP.GT.U32.AND P1, PT, R2.reuse, R21, PT ;  /* 0x000000150200720c */ /* 0x040fe20003f24070 */
[----:B------:R-:W-:Y:S02]  /*0eb0*/  IMAD.MOV R14, RZ, RZ, -R14 ;  /* 0x000000ffff0e7224 */ /* 0x000fe400078e0a0e */
[----:B------:R-:W-:Y:S02]  /*0ec0*/  IMAD.MOV R20, RZ, RZ, -R20 ;  /* 0x000000ffff147224 */ /* 0x000fe400078e0a14 */
[----:B------:R-:W-:Y:S02]  /*0ed0*/  IMAD.MOV R16, RZ, RZ, -R16 ;  /* 0x000000ffff107224 */ /* 0x000fe400078e0a10 */
[C---:B------:R-:W-:Y:S02]  /*0ee0*/  IMAD R23, R2.reuse, R14, R23 ;  /* 0x0000000e02177224 */ /* 0x040fe400078e0217 */
[C---:B------:R-:W-:Y:S02]  /*0ef0*/  IMAD R41, R2.reuse, R20, R41 ;  /* 0x0000001402297224 */ /* 0x040fe400078e0229 */
[C---:B------:R-:W-:Y:S01]  /*0f00*/  IMAD R25, R2.reuse, R16, R25 ;  /* 0x0000001002197224 */ /* 0x040fe200078e0219 */
[----:B------:R-:W-:Y:S01]  /*0f10*/  ISETP.GT.U32.AND P3, PT, R2, R23, PT ;  /* 0x000000170200720c */ /* 0x000fe20003f64070 */
[----:B------:R-:W-:Y:S01]  /*0f20*/  @!P0 IMAD.IADD R6, R6, 0x1, -R3 ;  /* 0x0000000106068824 */ /* 0x000fe200078e0a03 */
[C---:B------:R-:W-:Y:S01]  /*0f30*/  ISETP.GT.U32.AND P6, PT, R2.reuse, R41, PT ;  /* 0x000000290200720c */ /* 0x040fe20003fc4070 */
[----:B------:R-:W-:Y:S01]  /*0f40*/  IMAD.HI.U32 R0, R5, R22, RZ ;  /* 0x0000001605007227 */ /* 0x000fe200078e00ff */
[----:B------:R-:W-:-:S02]  /*0f50*/  ISETP.GT.U32.AND P2, PT, R2, R25, PT ;  /* 0x000000190200720c */ /* 0x000fc40003f44070 */
[----:B------:R-:W-:Y:S01]  /*0f60*/  ISETP.GT.U32.AND P0, PT, R3, R6, PT ;  /* 0x000000060300720c */ /* 0x000fe20003f04070 */
[----:B------:R-:W-:Y:S02]  /*0f70*/  @!P5 IMAD.IADD R19, R19, 0x1, -R2 ;  /* 0x000000011313d824 */ /* 0x000fe400078e0a02 */
[----:B------:R-:W-:-:S04]  /*0f80*/  IMAD.HI.U32 R14, R5, R24, RZ ;  /* 0x00000018050e7227 */ /* 0x000fc800078e00ff */
[----:B------:R-:W-:-:S04]  /*0f90*/  IMAD.HI.U32 R15, R5, R26, RZ ;  /* 0x0000001a050f7227 */ /* 0x000fc800078e00ff */
[----:B------:R-:W-:Y:S01]  /*0fa0*/  IMAD.MOV R31, RZ, RZ, -R0 ;  /* 0x000000ffff1f7224 */ /* 0x000fe200078e0a00 */
[----:B------:R-:W-:Y:S01]  /*0fb0*/  LOP3.LUT R0, R17, 0x38, R82, 0xfe, !PT ;  /* 0x0000003811007812 */ /* 0x000fe200078efe52 */
[----:B------:R-:W-:Y:S01]  /*0fc0*/  @!P1 IMAD.IADD R21, R21, 0x1, -R2 ;  /* 0x0000000115159824 */ /* 0x000fe200078e0a02 */
[C---:B------:R-:W-:Y:S01]  /*0fd0*/  ISETP.GT.U32.AND P1, PT, R2.reuse, R19, PT ;  /* 0x000000130200720c */ /* 0x040fe20003f24070 */
[----:B------:R-:W-:Y:S02]  /*0fe0*/  IMAD.MOV R33, RZ, RZ, -R14 ;  /* 0x000000ffff217224 */ /* 0x000fe400078e0a0e */
[----:B------:R-:W-:Y:S01]  /*0ff0*/  IMAD.HI.U32 R16, R5, R28, RZ ;  /* 0x0000001c05107227 */ /* 0x000fe200078e00ff */
[----:B------:R-:W-:-:S03]  /*1000*/  ISETP.GT.U32.AND P5, PT, R2, R21, PT ;  /* 0x000000150200720c */ /* 0x000fc60003fa4070 */
[----:B------:R-:W-:Y:S02]  /*1010*/  IMAD.MOV R35, RZ, RZ, -R15 ;  /* 0x000000ffff237224 */ /* 0x000fe400078e0a0f */
[C---:B------:R-:W-:Y:S01]  /*1020*/  IMAD R15, R2.reuse, R31, R22 ;  /* 0x0000001f020f7224 */ /* 0x040fe200078e0216 */
[----:B------:R-:W-:Y:S01]  /*1030*/  IABS R22, R51 ;  /* 0x0000003300167213 */ /* 0x000fe20000000000 */
[----:B------:R-:W-:Y:S01]  /*1040*/  IMAD R31, R2, R33, R24 ;  /* 0x00000021021f7224 */ /* 0x000fe200078e0218 */
[----:B------:R-:W-:Y:S01]  /*1050*/  IABS R24, R50 ;  /* 0x0000003200187213 */ /* 0x000fe20000000000 */
[----:B------:R-:W-:Y:S02]  /*1060*/  IMAD.MOV R37, RZ, RZ, -R16 ;  /* 0x000000ffff257224 */ /* 0x000fe400078e0a10 */
[--C-:B------:R-:W-:Y:S02]  /*1070*/  @!P6 IMAD.IADD R41, R41, 0x1, -R2.reuse ;  /* 0x000000012929e824 */ /* 0x100fe400078e0a02 */
[----:B------:R-:W-:-:S02]  /*1080*/  @!P3 IMAD.IADD R23, R23, 0x1, -R2 ;  /* 0x000000011717b824 */ /* 0x000fc400078e0a02 */
[C---:B------:R-:W-:Y:S01]  /*1090*/  IMAD R33, R2.reuse, R35, R26 ;  /* 0x0000002302217224 */ /* 0x040fe200078e021a */
[----:B------:R-:W-:Y:S01]  /*10a0*/  IABS R26, R83 ;  /* 0x00000053001a7213 */ /* 0x000fe20000000000 */
[----:B------:R-:W-:Y:S01]  /*10b0*/  IMAD R35, R2, R37, R28 ;  /* 0x0000002502237224 */ /* 0x000fe200078e021c */
[----:B------:R-:W-:Y:S01]  /*10c0*/  IABS R28, R0 ;  /* 0x00000000001c7213 */ /* 0x000fe20000000000 */
[----:B------:R-:W-:Y:S01]  /*10d0*/  @!P0 IMAD.IADD R6, R6, 0x1, -R3 ;  /* 0x0000000106068824 */ /* 0x000fe200078e0a03 */
[C---:B------:R-:W-:Y:S01]  /*10e0*/  ISETP.GT.U32.AND P0, PT, R2.reuse, R41, PT ;  /* 0x000000290200720c */ /* 0x040fe20003f04070 */
[----:B------:R-:W-:Y:S01]  /*10f0*/  @!P2 IMAD.IADD R25, R25, 0x1, -R2 ;  /* 0x000000011919a824 */ /* 0x000fe200078e0a02 */
[----:B------:R-:W-:Y:S01]  /*1100*/  ISETP.GT.U32.AND P2, PT, R2, R23, PT ;  /* 0x000000170200720c */ /* 0x000fe20003f44070 */
[C---:B------:R-:W-:Y:S01]  /*1110*/  IMAD.HI.U32 R14, R5.reuse, R22, RZ ;  /* 0x00000016050e7227 */ /* 0x040fe200078e00ff */
[----:B------:R-:W-:Y:S02]  /*1120*/  LOP3.LUT R3, R82, 0x4, RZ, 0xfc, !PT ;  /* 0x0000000452037812 */ /* 0x000fe400078efcff */
[----:B------:R-:W-:Y:S01]  /*1130*/  ISETP.GT.U32.AND P3, PT, R2, R25, PT ;  /* 0x000000190200720c */ /* 0x000fe20003f64070 */
[----:B------:R-:W-:-:S04]  /*1140*/  IMAD.HI.U32 R16, R5, R24, RZ ;  /* 0x0000001805107227 */ /* 0x000fc800078e00ff */
[----:B------:R-:W-:-:S04]  /*1150*/  IMAD.HI.U32 R17, R5, R26, RZ ;  /* 0x0000001a05117227 */ /* 0x000fc800078e00ff */
[--C-:B------:R-:W-:Y:S01]  /*1160*/  @!P4 IMAD.IADD R7, R7, 0x1, -R2.reuse ;  /* 0x000000010707c824 */ /* 0x100fe200078e0a02 */
[C---:B------:R-:W-:Y:S01]  /*1170*/  ISETP.GT.U32.AND P4, PT, R2.reuse, R27, PT ;  /* 0x0000001b0200720c */ /* 0x040fe20003f84070 */
[----:B------:R-:W-:Y:S01]  /*1180*/  @!P1 IMAD.IADD R19, R19, 0x1, -R2 ;  /* 0x0000000113139824 */ /* 0x000fe200078e0a02 */
[C---:B------:R-:W-:Y:S01]  /*1190*/  ISETP.GT.U32.AND P1, PT, R2.reuse, R31, PT ;  /* 0x0000001f0200720c */ /* 0x040fe20003f24070 */
[----:B------:R-:W-:Y:S01]  /*11a0*/  IMAD.MOV R37, RZ, RZ, -R14 ;  /* 0x000000ffff257224 */ /* 0x000fe200078e0a0e */
[----:B------:R-:W-:Y:S01]  /*11b0*/  ISETP.GT.U32.AND P6, PT, R2, R7, PT ;  /* 0x000000070200720c */ /* 0x000fe20003fc4070 */
[----:B------:R-:W-:Y:S01]  /*11c0*/  IMAD.MOV R39, RZ, RZ, -R16 ;  /* 0x000000ffff277224 */ /* 0x000fe200078e0a10 */
[----:B------:R-:W-:Y:S01]  /*11d0*/  SHF.R.U32.HI R16, RZ, 0x5, R63 ;  /* 0x00000005ff107819 */ /* 0x000fe2000001163f */
[----:B------:R-:W-:-:S03]  /*11e0*/  IMAD.HI.U32 R14, R5, R28, RZ ;  /* 0x0000001c050e7227 */ /* 0x000fc600078e00ff */
[----:B------:R-:W-:Y:S01]  /*11f0*/  R2UR UR7, R16 ;  /* 0x00000000100772ca */ /* 0x000fe200000e0000 */
[----:B------:R-:W-:Y:S02]  /*1200*/  IMAD.MOV R43, RZ, RZ, -R17 ;  /* 0x000000ffff2b7224 */ /* 0x000fe400078e0a11 */
[C---:B------:R-:W-:Y:S02]  /*1210*/  IMAD R17, R2.reuse, R39, R24 ;  /* 0x0000002702117224 */ /* 0x040fe400078e0218 */
[----:B------:R-:W-:Y:S02]  /*1220*/  IMAD.MOV R39, RZ, RZ, -R14 ;  /* 0x000000ffff277224 */ /* 0x000fe400078e0a0e */
[C---:B------:R-:W-:Y:S01]  /*1230*/  IMAD R5, R2.reuse, R37, R22 ;  /* 0x0000002502057224 */ /* 0x040fe200078e0216 */
[----:B------:R-:W0:Y:S01]  /*1240*/  LDS R14, [UR13] ;  /* 0x0000000dff0e7984 */ /* 0x000e220008000800 */
[C---:B------:R-:W-:Y:S02]  /*1250*/  IMAD R39, R2.reuse, R39, R28 ;  /* 0x0000002702277224 */ /* 0x040fe400078e021c */
[--C-:B------:R-:W-:Y:S01]  /*1260*/  @!P0 IMAD.IADD R41, R41, 0x1, -R2.reuse ;  /* 0x0000000129298824 */ /* 0x100fe200078e0a02 */
[C---:B------:R-:W-:Y:S01]  /*1270*/  ISETP.GT.U32.AND P0, PT, R2.reuse, R29, PT ;  /* 0x0000001d0200720c */ /* 0x040fe20003f04070 */
        /* <DEDUP_REMOVED lines=8> */
[----:B------:R-:W-:Y:S01]  /*1300*/  @!P1 IMAD.IADD R31, R31, 0x1, -R2 ;  /* 0x000000011f1f9824 */ /* 0x000fe200078e0a02 */
[C---:B------:R-:W-:Y:S01]  /*1310*/  ISETP.GT.U32.AND P1, PT, R2.reuse, R39, PT ;  /* 0x000000270200720c */ /* 0x040fe20003f24070 */
[C---:B------:R-:W-:Y:S01]  /*1320*/  IMAD R37, R2.reuse, R43, R26 ;  /* 0x0000002b02257224 */ /* 0x040fe200078e021a */
[----:B------:R-:W-:Y:S01]  /*1330*/  USHF.L.U32 UR5, UR7, 0x3, URZ ;  /* 0x0000000307057899 */ /* 0x000fe200080006ff */
[--C-:B------:R-:W-:Y:S01]  /*1340*/  @!P6 IMAD.IADD R7, R7, 0x1, -R2.reuse ;  /* 0x000000010707e824 */ /* 0x100fe200078e0a02 */
[C---:B------:R-:W-:Y:S01]  /*1350*/  ISETP.GT.U32.AND P6, PT, R2.reuse, R15, PT ;  /* 0x0000000f0200720c */ /* 0x040fe20003fc4070 */
[--C-:B------:R-:W-:Y:S01]  /*1360*/  @!P0 IMAD.IADD R29, R29, 0x1, -R2.reuse ;  /* 0x000000011d1d8824 */ /* 0x100fe200078e0a02 */
[C---:B------:R-:W-:Y:S01]  /*1370*/  ISETP.GT.U32.AND P0, PT, R2.reuse, R37, PT ;  /* 0x000000250200720c */ /* 0x040fe20003f04070 */
[--C-:B------:R-:W-:Y:S01]  /*1380*/  @!P2 IMAD.IADD R35, R35, 0x1, -R2.reuse ;  /* 0x000000012323a824 */ /* 0x100fe200078e0a02 */
[----:B------:R-:W-:Y:S01]  /*1390*/  USHF.L.U32 UR4, UR7, 0x15, URZ ;  /* 0x0000001507047899 */ /* 0x000fe200080006ff */
[--C-:B------:R-:W-:Y:S01]  /*13a0*/  @!P5 IMAD.IADD R33, R33, 0x1, -R2.reuse ;  /* 0x000000012121d824 */ /* 0x100fe200078e0a02 */
[C---:B------:R-:W-:Y:S01]  /*13b0*/  ISETP.GT.U32.AND P5, PT, R2.reuse, R29, PT ;  /* 0x0000001d0200720c */ /* 0x040fe20003fa4070 */
[--C-:B------:R-:W-:Y:S01]  /*13c0*/  @!P3 IMAD.IADD R5, R5, 0x1, -R2.reuse ;  /* 0x000000010505b824 */ /* 0x100fe200078e0a02 */
[----:B------:R-:W-:Y:S01]  /*13d0*/  ISETP.GT.U32.AND P3, PT, R2, R31, PT ;  /* 0x0000001f0200720c */ /* 0x000fe20003f64070 */
[--C-:B------:R-:W-:Y:S01]  /*13e0*/  @!P4 IMAD.IADD R17, R17, 0x1, -R2.reuse ;  /* 0x000000011111c824 */ /* 0x100fe200078e0a02 */
[----:B------:R-:W-:Y:S01]  /*13f0*/  ISETP.GE.AND P4, PT, R52, RZ, PT ;  /* 0x000000ff3400720c */ /* 0x000fe20003f86270 */
[--C-:B------:R-:W-:Y:S01]  /*1400*/  @!P1 IMAD.IADD R39, R39, 0x1, -R2.reuse ;  /* 0x0000000127279824 */ /* 0x100fe200078e0a02 */
[C---:B------:R-:W-:Y:S01]  /*1410*/  ISETP.GT.U32.AND P1, PT, R2.reuse, R35, PT ;  /* 0x000000230200720c */ /* 0x040fe20003f24070 */
[--C-:B------:R-:W-:Y:S01]  /*1420*/  @!P6 IMAD.IADD R15, R15, 0x1, -R2.reuse ;  /* 0x000000010f0fe824 */ /* 0x100fe200078e0a02 */
[C---:B------:R-:W-:Y:S01]  /*1430*/  ISETP.GT.U32.AND P6, PT, R2.reuse, R27, PT ;  /* 0x0000001b0200720c */ /* 0x040fe20003fc4070 */
[----:B------:R-:W-:Y:S01]  /*1440*/  @!P0 IMAD.IADD R37, R37, 0x1, -R2 ;  /* 0x0000000125258824 */ /* 0x000fe200078e0a02 */
[----:B------:R-:W-:Y:S01]  /*1450*/  PLOP3.LUT P0, PT, PT, PT, UP1, 0x80, 0x8 ;  /* 0x000000000008781c */ /* 0x000fe20003f0f018 */
[----:B------:R-:W-:Y:S01]  /*1460*/  IMAD R47, R47, 0x4, R4 ;  /* 0x000000042f2f7824 */ /* 0x000fe200078e0204 */
[C---:B------:R-:W-:Y:S01]  /*1470*/  ISETP.GT.U32.AND P2, PT, R2.reuse, R15, PT ;  /* 0x0000000f0200720c */ /* 0x040fe20003f44070 */
[--C-:B------:R-:W-:Y:S01]  /*1480*/  @!P5 IMAD.IADD R29, R29, 0x1, -R2.reuse ;  /* 0x000000011d1dd824 */ /* 0x100fe200078e0a02 */
[C---:B------:R-:W-:Y:S01]  /*1490*/  ISETP.GT.U32.AND P5, PT, R2.reuse, R39, PT ;  /* 0x000000270200720c */ /* 0x040fe20003fa4070 */
[----:B------:R-:W-:Y:S01]  /*14a0*/  @!P3 IMAD.IADD R31, R31, 0x1, -R2 ;  /* 0x000000011f1fb824 */ /* 0x000fe200078e0a02 */
[C---:B------:R-:W-:Y:S01]  /*14b0*/  ISETP.GT.U32.AND P3, PT, R2.reuse, R17, PT ;  /* 0x000000110200720c */ /* 0x040fe20003f64070 */
[----:B------:R-:W-:Y:S01]  /*14c0*/  @!P4 IMAD.MOV R6, RZ, RZ, -R6 ;  /* 0x000000ffff06c224 */ /* 0x000fe200078e0a06 */
[----:B------:R-:W-:Y:S01]  /*14d0*/  ISETP.GT.U32.AND P4, PT, R2, R37, PT ;  /* 0x000000250200720c */ /* 0x000fe20003f84070 */
[--C-:B------:R-:W-:Y:S01]  /*14e0*/  @!P1 IMAD.IADD R35, R35, 0x1, -R2.reuse ;  /* 0x0000000123239824 */ /* 0x100fe200078e0a02 */
[----:B------:R-:W-:Y:S01]  /*14f0*/  ISETP.GE.AND P1, PT, R62, RZ, PT ;  /* 0x000000ff3e00720c */ /* 0x000fe20003f26270 */
[--C-:B------:R-:W-:Y:S01]  /*1500*/  @!P6 IMAD.IADD R27, R27, 0x1, -R2.reuse ;  /* 0x000000011b1be824 */ /* 0x100fe200078e0a02 */
[C---:B------:R-:W-:Y:S01]  /*1510*/  ISETP.GT.U32.AND P6, PT, R2.reuse, R33, PT ;  /* 0x000000210200720c */ /* 0x040fe20003fc4070 */
[----:B------:R-:W-:Y:S01]  /*1520*/  ULOP3.LUT UR5, UR5, 0x20, URZ, 0xc0, !UPT ;  /* 0x0000002005057892 */ /* 0x000fe2000f8ec0ff */
[----:B------:R-:W-:Y:S01]  /*1530*/  ISETP.LT.AND P0, PT, R3, UR8, P0 ;  /* 0x0000000803007c0c */ /* 0x000fe20008701270 */
[--C-:B------:R-:W-:Y:S01]  /*1540*/  @!P2 IMAD.IADD R15, R15, 0x1, -R2.reuse ;  /* 0x000000010f0fa824 */ /* 0x100fe200078e0a02 */
[----:B------:R-:W-:Y:S01]  /*1550*/  ISETP.GT.U32.AND P2, PT, R2, R5, PT ;  /* 0x000000050200720c */ /* 0x000fe20003f44070 */
[--C-:B------:R-:W-:Y:S01]  /*1560*/  @!P5 IMAD.IADD R39, R39, 0x1, -R2.reuse ;  /* 0x000000012727d824 */ /* 0x100fe200078e0a02 */
[----:B------:R-:W-:Y:S01]  /*1570*/  ISETP.GE.AND P5, PT, R58, RZ, PT ;  /* 0x000000ff3a00720c */ /* 0x000fe20003fa6270 */
[--C-:B------:R-:W-:Y:S01]  /*1580*/  @!P3 IMAD.IADD R17, R17, 0x1, -R2.reuse ;  /* 0x000000011111b824 */ /* 0x100fe200078e0a02 */
[----:B------:R-:W-:Y:S01]  /*1590*/  ISETP.GE.AND P3, PT, R60, RZ, PT ;  /* 0x000000ff3c00720c */ /* 0x000fe20003f66270 */
[--C-:B------:R-:W-:Y:S01]  /*15a0*/  @!P4 IMAD.IADD R37, R37, 0x1, -R2.reuse ;  /* 0x000000012525c824 */ /* 0x100fe200078e0a02 */
[----:B------:R-:W-:Y:S01]  /*15b0*/  ISETP.GE.AND P4, PT, R59, RZ, PT ;  /* 0x000000ff3b00720c */ /* 0x000fe20003f86270 */
[----:B------:R-:W-:Y:S01]  /*15c0*/  @!P1 IMAD.MOV R7, RZ, RZ, -R7 ;  /* 0x000000ffff079224 */ /* 0x000fe200078e0a07 */
[----:B------:R-:W-:Y:S01]  /*15d0*/  ISETP.GE.AND P1, PT, R57, RZ, PT ;  /* 0x000000ff3900720c */ /* 0x000fe20003f26270 */
[--C-:B------:R-:W-:Y:S01]  /*15e0*/  @!P6 IMAD.IADD R33, R33, 0x1, -R2.reuse ;  /* 0x000000012121e824 */ /* 0x100fe200078e0a02 */
[----:B------:R-:W-:Y:S01]  /*15f0*/  ISETP.NE.AND P6, PT, R8, RZ, PT ;  /* 0x000000ff0800720c */ /* 0x000fe20003fc5270 */
[----:B------:R-:W-:Y:S01]  /*1600*/  IMAD.MOV.U32 R3, RZ, RZ, R19 ;  /* 0x000000ffff037224 */ /* 0x000fe200078e0013 */
[----:B0-----:R-:W-:Y:S01]  /*1610*/  R2UR UR12, R14 ;  /* 0x000000000e0c72ca */ /* 0x001fe200000e0000 */
[----:B------:R-:W-:Y:S01]  /*1620*/  @!P2 IMAD.IADD R5, R5, 0x1, -R2 ;  /* 0x000000010505a824 */ /* 0x000fe200078e0a02 */
[----:B------:R-:W-:Y:S01]  /*1630*/  BAR.SYNC.DEFER_BLOCKING 0x0 ;  /* 0x0000000000007b1d */ /* 0x000fe20000010000 */
[----:B------:R-:W-:Y:S01]  /*1640*/  ISETP.GE.AND P2, PT, R61, RZ, PT ;  /* 0x000000ff3d00720c */ /* 0x000fe20003f46270 */
[----:B------:R-:W-:Y:S01]  /*1650*/  @!P5 IMAD.MOV R25, RZ, RZ, -R25 ;  /* 0x000000ffff19d224 */ /* 0x000fe200078e0a19 */
[----:B------:R-:W-:Y:S01]  /*1660*/  ISETP.GE.AND P5, PT, R85, RZ, PT ;  /* 0x000000ff5500720c */ /* 0x000fe20003fa6270 */
[----:B------:R-:W-:Y:S01]  /*1670*/  @!P3 IMAD.MOV R21, RZ, RZ, -R21 ;  /* 0x000000ffff15b224 */ /* 0x000fe200078e0a15 */
[----:B------:R-:W-:Y:S01]  /*1680*/  ISETP.GE.AND P3, PT, R55, RZ, PT ;  /* 0x000000ff3700720c */ /* 0x000fe20003f66270 */
[----:B------:R-:W-:Y:S01]  /*1690*/  @!P4 IMAD.MOV R23, RZ, RZ, -R23 ;  /* 0x000000ffff17c224 */ /* 0x000fe200078e0a17 */
[----:B------:R-:W-:Y:S01]  /*16a0*/  ISETP.GE.AND P4, PT, R54, RZ, PT ;  /* 0x000000ff3600720c */ /* 0x000fe20003f86270 */
[----:B------:R-:W-:Y:S01]  /*16b0*/  @!P1 IMAD.MOV R27, RZ, RZ, -R27 ;  /* 0x000000ffff1b9224 */ /* 0x000fe200078e0a1b */
[----:B------:R-:W-:Y:S01]  /*16c0*/  ISETP.GE.AND P1, PT, R53, RZ, PT ;  /* 0x000000ff3500720c */ /* 0x000fe20003f26270 */
[----:B------:R-:W-:Y:S01]  /*16d0*/  ULOP3.LUT UR4, UR4, 0x600000, URZ, 0xc0, !UPT ;  /* 0x0060000004047892 */ /* 0x000fe2000f8ec0ff */
[----:B------:R-:W-:-:S02]  /*16e0*/  @!P6 LOP3.LUT R6, RZ, R8, RZ, 0x33, !PT ;  /* 0x00000008ff06e212 */ /* 0x000fc400078e33ff */
        /* <DEDUP_REMOVED lines=11> */
[----:B------:R-:W-:Y:S01]  /*17a0*/  IMAD R43, R6, UR9, RZ ;  /* 0x00000009062b7c24 */ /* 0x000fe2000f8e02ff */
[----:B------:R-:W-:Y:S01]  /*17b0*/  UIADD3 UR9, UPT, UPT, UR5, UR4, UR12 ;  /* 0x0000000405097290 */ /* 0x000fe2000fffe00c */
[----:B------:R-:W-:-:S02]  /*17c0*/  @!P6 IMAD.MOV R41, RZ, RZ, -R41 ;  /* 0x000000ffff29e224 */ /* 0x000fc400078e0a29 */
[----:B------:R-:W-:Y:S01]  /*17d0*/  @!P2 IMAD.MOV R29, RZ, RZ, -R29 ;  /* 0x000000ffff1da224 */ /* 0x000fe200078e0a1d */
[----:B------:R-:W-:Y:S01]  /*17e0*/  ISETP.NE.AND P2, PT, R9, RZ, PT ;  /* 0x000000ff0900720c */ /* 0x000fe20003f45270 */
[----:B------:R-:W-:Y:S01]  /*17f0*/  IMAD.SHL.U32 R42, R43, 0x2, RZ ;  /* 0x000000022b2a7824 */ /* 0x000fe200078e00ff */
[----:B------:R-:W-:Y:S01]  /*1800*/  UMOV UR5, 0x1 ;  /* 0x0000000100057882 */ /* 0x000fe20000000000 */
[----:B------:R-:W-:Y:S01]  /*1810*/  @!P3 IMAD.MOV R5, RZ, RZ, -R5 ;  /* 0x000000ffff05b224 */ /* 0x000fe200078e0a05 */
[C---:B------:R-:W-:Y:S01]  /*1820*/  SEL R22, R34.reuse, R23, !P2 ;  /* 0x0000001722167207 */ /* 0x040fe20005000000 */
[----:B------:R-:W-:Y:S01]  /*1830*/  @!P4 IMAD.MOV R17, RZ, RZ, -R17 ;  /* 0x000000ffff11c224 */ /* 0x000fe200078e0a11 */
[C---:B------:R-:W-:Y:S01]  /*1840*/  SEL R23, R34.reuse, R25, !P2 ;  /* 0x0000001922177207 */ /* 0x040fe20005000000 */
[----:B------:R-:W-:Y:S01]  /*1850*/  @!P5 IMAD.MOV R37, RZ, RZ, -R37 ;  /* 0x000000ffff25d224 */ /* 0x000fe200078e0a25 */
[C---:B------:R-:W-:Y:S01]  /*1860*/  SEL R24, R34.reuse, R27, !P2 ;  /* 0x0000001b22187207 */ /* 0x040fe20005000000 */
[----:B------:R-:W-:Y:S01]  /*1870*/  @!P1 IMAD.MOV R39, RZ, RZ, -R39 ;  /* 0x000000ffff279224 */ /* 0x000fe200078e0a27 */
[----:B------:R-:W-:Y:S01]  /*1880*/  SEL R25, R34, R29, !P2 ;  /* 0x0000001d22197207 */ /* 0x000fe20005000000 */
[----:B-----5:R-:W-:Y:S01]  /*1890*/  VIADD R4, R42, UR16 ;  /* 0x000000102a047c36 */ /* 0x020fe20008000000 */
[----:B------:R-:W-:-:S02]  /*18a0*/  SEL R27, R34, R31, !P2 ;  /* 0x0000001f221b7207 */ /* 0x000fc40005000000 */
[C---:B------:R-:W-:Y:S01]  /*18b0*/  SEL R28, R34.reuse, R33, !P2 ;  /* 0x00000021221c7207 */ /* 0x040fe20005000000 */
[----:B------:R-:W-:Y:S01]  /*18c0*/  IMAD R4, R47, 0x2, R4 ;  /* 0x000000022f047824 */ /* 0x000fe200078e0204 */
[C---:B------:R-:W-:Y:S02]  /*18d0*/  SEL R19, R34.reuse, R7, !P2 ;  /* 0x0000000722137207 */ /* 0x040fe40005000000 */
[C---:B------:R-:W-:Y:S02]  /*18e0*/  SEL R20, R34.reuse, R3, !P2 ;  /* 0x0000000322147207 */ /* 0x040fe40005000000 */
[C---:B------:R-:W-:Y:S02]  /*18f0*/  SEL R21, R34.reuse, R21, !P2 ;  /* 0x0000001522157207 */ /* 0x040fe40005000000 */
[C---:B------:R-:W-:Y:S02]  /*1900*/  SEL R26, R34.reuse, R15, !P2 ;  /* 0x0000000f221a7207 */ /* 0x040fe40005000000 */
[----:B------:R-:W-:-:S02]  /*1910*/  SEL R29, R34, R35, !P2 ;  /* 0x00000023221d7207 */ /* 0x000fc40005000000 */
[C---:B------:R-:W-:Y:S02]  /*1920*/  SEL R30, R34.reuse, R5, !P2 ;  /* 0x00000005221e7207 */ /* 0x040fe40005000000 */
[C---:B------:R-:W-:Y:S02]  /*1930*/  SEL R31, R34.reuse, R17, !P2 ;  /* 0x00000011221f7207 */ /* 0x040fe40005000000 */
[C---:B------:R-:W-:Y:S02]  /*1940*/  SEL R32, R34.reuse, R37, !P2 ;  /* 0x0000002522207207 */ /* 0x040fe40005000000 */
[C---:B------:R-:W-:Y:S02]  /*1950*/  SEL R33, R34.reuse, R39, !P2 ;  /* 0x0000002722217207 */ /* 0x040fe40005000000 */
[----:B------:R-:W-:Y:S02]  /*1960*/  SEL R34, R34, R41, !P2 ;  /* 0x0000002922227207 */ /* 0x000fe40005000000 */
[----:B------:R-:W-:-:S02]  /*1970*/  LOP3.LUT P4, RZ, R63, 0xff, RZ, 0xc0, !PT ;  /* 0x000000ff3fff7812 */ /* 0x000fc4000788c0ff */
[----:B------:R-:W-:Y:S02]  /*1980*/  PLOP3.LUT P1, PT, PT, PT, UP1, 0x80, 0x8 ;  /* 0x000000000008781c */ /* 0x000fe40003f2f018 */
[----:B------:R-:W-:Y:S01]  /*1990*/  PLOP3.LUT P2, PT, PT, PT, UP1, 0x80, 0x8 ;  /* 0x000000000008781c */ /* 0x000fe20003f4f018 */
[----:B------:R-:W-:-:S12]  /*19a0*/  BRA.U UP0, `(.L_x_5) ;  /* 0x0000000100187547 */ /* 0x000fd8000b800000 */
[----:B------:R-:W-:Y:S01]  /*19b0*/  ELECT P3, URZ, PT ;  /* 0x0000000000ff782f */ /* 0x000fe20003860000 */
[----:B------:R-:W-:Y:S01]  /*19c0*/  IMAD.MOV.U32 R2, RZ, RZ, 0x1 ;  /* 0x00000001ff027424 */ /* 0x000fe200078e00ff */
[----:B------:R-:W-:Y:S01]  /*19d0*/  UMOV UR4, 0x40 ;  /* 0x0000004000047882 */ /* 0x000fe20000000000 */
[----:B------:R-:W-:Y:S01]  /*19e0*/  UVIRTCOUNT.DEALLOC.SMPOOL 0x80 ;  /* 0x000000800000784c */ /* 0x000fe20000000000 */
[----:B------:R-:W-:-:S09]  /*19f0*/  ULEA UR4, UR6, UR4, 0x18 ;  /* 0x0000000406047291 */ /* 0x000fd2000f8ec0ff */
[----:B------:R0:W-:Y:S03]  /*1a00*/  @P3 STS.U8 [UR4], R2 ;  /* 0x00000002ff003988 */ /* 0x0001e60008000004 */
.L_x_5:
[----:B------:R-:W-:Y:S01]  /*1a10*/  STTM.16dp32bit_t0_t15.x16 tmem[UR9], RZ ;  /* 0x000000ff000079ed */ /* 0x000fe20008a00009 */
[----:B------:R-:W-:Y:S01]  /*1a20*/  STTM.16dp32bit_t16_t31.x16 tmem[UR9+0x10], RZ ;  /* 0x000010ff000079ed */ /* 0x000fe20008a20009 */
[----:B------:R-:W1:Y:S02]  /*1a30*/  FENCE.VIEW.ASYNC.T ;  /* 0x00000000000073c6 */ /* 0x000e640000000200 */
[----:B-1----:R-:W-:Y:S01]  /*1a40*/  VOTEU.ALL UP2, P4 ;  /* 0x0000000000ff7886 */ /* 0x002fe20002040000 */
[----:B------:R-:W-:Y:S01]  /*1a50*/  VOTEU.ALL UP3, P4 ;  /* 0x0000000000ff7886 */ /* 0x000fe20002060000 */
[----:B------:R-:W-:Y:S01]  /*1a60*/  ISETP.LT.AND P1, PT, R98, UR8, P1 ;  /* 0x0000000862007c0c */ /* 0x000fe20008f21270 */
[C---:B------:R-:W-:Y:S01]  /*1a70*/  VIADD R40, R42.reuse, UR16 ;  /* 0x000000102a287c36 */ /* 0x040fe20008000000 */
[----:B------:R-:W-:Y:S02]  /*1a80*/  IADD3 R36, P3, PT, R42, UR16, RZ ;  /* 0x000000102a247c10 */ /* 0x000fe4000ff7e0ff */
[----:B------:R-:W-:Y:S01]  /*1a90*/  ISETP.LT.AND P2, PT, R100, UR8, P2 ;  /* 0x0000000864007c0c */ /* 0x000fe20009741270 */
[----:B0-----:R-:W-:Y:S01]  /*1aa0*/  IMAD R2, R45, 0x2, R40 ;  /* 0x000000022d027824 */ /* 0x001fe200078e0228 */
[----:B------:R-:W-:-:S04]  /*1ab0*/  @!UP2 UIADD3 UR20, UPT, UPT, -UR5, 0x100000, URZ ;  /* 0x001000000514a890 */ /* 0x000fc8000fffe1ff */
[----:B------:R-:W-:Y:S02]  /*1ac0*/  @!UP2 USHF.L.U32 UR21, UR20, 0xb, URZ ;  /* 0x0000000b1415a899 */ /* 0x000fe400080006ff */
[----:B------:R-:W-:Y:S01]  /*1ad0*/  @!UP2 USHF.L.U32 UR20, UR20, 0x1, URZ ;  /* 0x000000011414a899 */ /* 0x000fe200080006ff */
[----:B------:R-:W-:Y:S01]  /*1ae0*/  BAR.SYNC.DEFER_BLOCKING 0x0 ;  /* 0x0000000000007b1d */ /* 0x000fe20000010000 */
[-C--:B------:R-:W-:Y:S01]  /*1af0*/  LEA RZ, P5, R45, R36.reuse, 0x1 ;  /* 0x000000242dff7211 */ /* 0x080fe200078a08ff */
[----:B------:R-:W-:Y:S01]  /*1b00*/  IMAD.U32 R8, RZ, RZ, UR10 ;  /* 0x0000000aff087e24 */ /* 0x000fe2000f8e00ff */
[----:B------:R-:W-:Y:S01]  /*1b10*/  LEA.HI.X.SX32 R38, R43, UR17, 0x1, P3 ;  /* 0x000000112b267c11 */ /* 0x000fe200098f0eff */
[C---:B------:R-:W-:Y:S01]  /*1b20*/  IMAD R6, R67.reuse, 0x2, R40 ;  /* 0x0000000243067824 */ /* 0x040fe200078e0228 */
[----:B------:R-:W-:Y:S02]  /*1b30*/  LEA RZ, P3, R67, R36, 0x1 ;  /* 0x0000002443ff7211 */ /* 0x000fe400078608ff */
[----:B------:R-:W-:-:S02]  /*1b40*/  LOP3.LUT R86, R82, 0x20, RZ, 0xfc, !PT ;  /* 0x0000002052567812 */ /* 0x000fc400078efcff */
[----:B------:R-:W-:Y:S01]  /*1b50*/  LOP3.LUT R87, R82, 0x28, RZ, 0xfc, !PT ;  /* 0x0000002852577812 */ /* 0x000fe200078efcff */
[----:B------:R-:W-:Y:S01]  /*1b60*/  IMAD.U32 R14, RZ, RZ, UR10 ;  /* 0x0000000aff0e7e24 */ /* 0x000fe2000f8e00ff */
[-C--:B------:R-:W-:Y:S01]  /*1b70*/  LEA.HI.X.SX32 R3, R45, R38.reuse, 0x1, P5 ;  /* 0x000000262d037211 */ /* 0x080fe200028f0eff */
[----:B------:R-:W0:Y:S01]  /*1b80*/  LDCU UR4, c[0x0][0x3b0] ;  /* 0x00007600ff0477ac */ /* 0x000e220008000800 */
[----:B------:R-:W-:Y:S01]  /*1b90*/  LEA.HI.X.SX32 R7, R67, R38, 0x1, P3 ;  /* 0x0000002643077211 */ /* 0x000fe200018f0eff */
[----:B------:R-:W1:Y:S02]  /*1ba0*/  FENCE.VIEW.ASYNC.S ;  /* 0x00000000000073c6 */ /* 0x000e640000000000 */
[----:B-1----:R-:W1:Y:S02]  /*1bb0*/  @!UP3 SYNCS.EXCH.64 URZ, [UR14], UR20 ;  /* 0x000000140effb5b2 */ /* 0x002e640008000100 */
[----:B-1----:R-:W-:Y:S01]  /*1bc0*/  BAR.SYNC.DEFER_BLOCKING 0x0 ;  /* 0x0000000000007b1d */ /* 0x002fe20000010000 */
[----:B------:R-:W-:Y:S01]  /*1bd0*/  LEA RZ, P6, R73, R36, 0x1 ;  /* 0x0000002449ff7211 */ /* 0x000fe200078c08ff */
[----:B------:R-:W-:Y:S01]  /*1be0*/  IMAD R5, R8, 0x4, R115 ;  /* 0x0000000408057824 */ /* 0x000fe200078e0273 */
[----:B------:R-:W-:-:S02]  /*1bf0*/  PRMT R70, RZ, 0x7610, R70 ;  /* 0x00007610ff467816 */ /* 0x000fc40000000046 */
[----:B------:R-:W-:Y:S02]  /*1c00*/  LOP3.LUT R88, R82, 0x30, RZ, 0xfc, !PT ;  /* 0x0000003052587812 */ /* 0x000fe400078efcff */
[----:B------:R-:W-:Y:S01]  /*1c10*/  PLOP3.LUT P3, PT, PT, PT, UP1, 0x80, 0x8 ;  /* 0x000000000008781c */ /* 0x000fe20003f6f018 */
[----:B------:R1:W2:Y:S01]  /*1c20*/  @P1 LDG.E.U16 R66, desc[UR24][R2.64] ;  /* 0x0000001802421981 */ /* 0x0002a2000c1e1500 */
[----:B------:R-:W-:-:S03]  /*1c30*/  PLOP3.LUT P1, PT, PT, PT, UP1, 0x80, 0x8 ;  /* 0x000000000008781c */ /* 0x000fc60003f2f018 */
[----:B------:R3:W4:Y:S01]  /*1c40*/  @P2 LDG.E.U16 R68, desc[UR24][R6.64] ;  /* 0x0000001806442981 */ /* 0x000722000c1e1500 */
[----:B------:R-:W-:Y:S01]  /*1c50*/  ISETP.LT.AND P1, PT, R86, UR8, P1 ;  /* 0x0000000856007c0c */ /* 0x000fe20008f21270 */
[----:B------:R-:W-:Y:S01]  /*1c60*/  IMAD R14, R14, 0x4, R5 ;  /* 0x000000040e0e7824 */ /* 0x000fe200078e0205 */
[----:B------:R-:W-:Y:S01]  /*1c70*/  PLOP3.LUT P2, PT, PT, PT, UP1, 0x80, 0x8 ;  /* 0x000000000008781c */ /* 0x000fe20003f4f018 */
[--C-:B------:R-:W-:Y:S01]  /*1c80*/  IMAD R8, R114, 0x2, R40.reuse ;  /* 0x0000000272087824 */ /* 0x100fe200078e0228 */
[----:B------:R-:W-:Y:S01]  /*1c90*/  ISETP.LT.AND P3, PT, R88, UR8, P3 ;  /* 0x0000000858007c0c */ /* 0x000fe20009f61270 */
[C---:B-1----:R-:W-:Y:S01]  /*1ca0*/  IMAD R2, R73.reuse, 0x2, R40 ;  /* 0x0000000249027824 */ /* 0x042fe200078e0228 */
[----:B------:R-:W-:Y:S02]  /*1cb0*/  LEA.HI.X.SX32 R3, R73, R38, 0x1, P6 ;  /* 0x0000002649037211 */ /* 0x000fe400030f0eff */
[----:B------:R-:W-:Y:S02]  /*1cc0*/  ISETP.LT.AND P2, PT, R87, UR8, P2 ;  /* 0x0000000857007c0c */ /* 0x000fe40009741270 */
[----:B---3--:R-:W-:-:S02]  /*1cd0*/  LEA R6, P6, R5, R36, 0x1 ;  /* 0x0000002405067211 */ /* 0x008fc400078c08ff */
[----:B------:R-:W-:Y:S01]  /*1ce0*/  LEA RZ, P5, R114, R36, 0x1 ;  /* 0x0000002472ff7211 */ /* 0x000fe200078a08ff */
[----:B------:R1:W3:Y:S01]  /*1cf0*/  @P1 LDG.E.U16 R70, desc[UR24][R2.64] ;  /* 0x0000001802461981 */ /* 0x0002e2000c1e1500 */
[-C--:B------:R-:W-:Y:S01]  /*1d00*/  LEA.HI.X.SX32 R7, R5, R38.reuse, 0x1, P6 ;  /* 0x0000002605077211 */ /* 0x080fe200030f0eff */
[----:B------:R-:W-:Y:S01]  /*1d10*/  IMAD.U32 R5, RZ, RZ, UR10 ;  /* 0x0000000aff057e24 */ /* 0x000fe2000f8e00ff */
[----:B------:R-:W-:Y:S02]  /*1d20*/  LOP3.LUT R89, R82, 0x38, RZ, 0xfc, !PT ;  /* 0x0000003852597812 */ /* 0x000fe400078efcff */
[----:B------:R-:W-:Y:S02]  /*1d30*/  PLOP3.LUT P1, PT, PT, PT, UP1, 0x80, 0x8 ;  /* 0x000000000008781c */ /* 0x000fe40003f2f018 */
[----:B------:R-:W-:Y:S02]  /*1d40*/  PRMT R72, RZ, 0x7610, R72 ;  /* 0x00007610ff487816 */ /* 0x000fe40000000048 */
[----:B------:R-:W-:Y:S01]  /*1d50*/  PRMT R74, RZ, 0x7610, R74 ;  /* 0x00007610ff4a7816 */ /* 0x000fe2000000004a */
[----:B-1----:R-:W-:Y:S01]  /*1d60*/  IMAD R2, R5, 0x4, R14 ;  /* 0x0000000405027824 */ /* 0x002fe200078e020e */
[----:B------:R-:W-:-:S02]  /*1d70*/  LEA.HI.X.SX32 R9, R114, R38, 0x1, P5 ;  /* 0x0000002672097211 */ /* 0x000fc400028f0eff */
[----:B------:R-:W-:Y:S02]  /*1d80*/  ISETP.LT.AND P1, PT, R89, UR8, P1 ;  /* 0x0000000859007c0c */ /* 0x000fe40008f21270 */
[----:B------:R-:W-:Y:S01]  /*1d90*/  LEA RZ, P5, R2, R36, 0x1 ;  /* 0x0000002402ff7211 */ /* 0x000fe200078a08ff */
[----:B------:R1:W5:Y:S01]  /*1da0*/  @P2 LDG.E.U16 R72, desc[UR24][R8.64] ;  /* 0x0000001808482981 */ /* 0x000362000c1e1500 */
[C---:B------:R-:W-:Y:S02]  /*1db0*/  LOP3.LUT R91, R82.reuse, 0x1c, RZ, 0xfc, !PT ;  /* 0x0000001c525b7812 */ /* 0x040fe400078efcff */
[----:B------:R-:W-:Y:S01]  /*1dc0*/  PLOP3.LUT P2, PT, PT, PT, UP1, 0x80, 0x8 ;  /* 0x000000000008781c */ /* 0x000fe20003f4f018 */
[----:B------:R0:W5:Y:S01]  /*1dd0*/  @P3 LDG.E.U16 R74, desc[UR24][R6.64] ;  /* 0x00000018064a3981 */ /* 0x000162000c1e1500 */
[----:B------:R-:W-:Y:S02]  /*1de0*/  PRMT R64, RZ, 0x7610, R64 ;  /* 0x00007610ff407816 */ /* 0x000fe40000000040 */
[----:B------:R-:W-:-:S02]  /*1df0*/  LOP3.LUT R90, R82, 0x14, RZ, 0xfc, !PT ;  /* 0x00000014525a7812 */ /* 0x000fc400078efcff */
[----:B------:R-:W-:Y:S01]  /*1e00*/  PLOP3.LUT P3, PT, PT, PT, UP1, 0x80, 0x8 ;  /* 0x000000000008781c */ /* 0x000fe20003f6f018 */
[----:B------:R-:W-:Y:S01]  /*1e10*/  IMAD.U32 R3, RZ, RZ, UR10 ;  /* 0x0000000aff037e24 */ /* 0x000fe2000f8e00ff */
[----:B------:R-:W-:Y:S02]  /*1e20*/  LEA.HI.X.SX32 R5, R2, R38, 0x1, P5 ;  /* 0x0000002602057211 */ /* 0x000fe400028f0eff */
[----:B------:R-:W-:Y:S02]  /*1e30*/  ISETP.LT.AND P2, PT, R91, UR8, P2 ;  /* 0x000000085b007c0c */ /* 0x000fe40009741270 */
[----:B------:R-:W-:Y:S01]  /*1e40*/  ISETP.LT.AND P3, PT, R90, UR8, P3 ;  /* 0x000000085a007c0c */ /* 0x000fe20009f61270 */
[----:B------:R-:W-:Y:S01]  /*1e50*/  IMAD R16, R3, 0x4, R2 ;  /* 0x0000000403107824 */ /* 0x000fe200078e0202 */
[----:B------:R0:W5:Y:S01]  /*1e60*/  @P1 LDG.E.U16 R64, desc[UR24][R4.64] ;  /* 0x0000001804401981 */ /* 0x000162000c1e1500 */
[-C--:B------:R-:W-:Y:S02]  /*1e70*/  LEA RZ, P5, R71, R36.reuse, 0x1 ;  /* 0x0000002447ff7211 */ /* 0x080fe400078a08ff */
[----:B------:R-:W-:-:S02]  /*1e80*/  LEA R2, P1, R12, R36, 0x1 ;  /* 0x000000240c027211 */ /* 0x000fc400078208ff */
[----:B------:R-:W-:Y:S01]  /*1e90*/  LEA RZ, P6, R49, R36, 0x1 ;  /* 0x0000002431ff7211 */ /* 0x000fe200078c08ff */
[--C-:B-1----:R-:W-:Y:S01]  /*1ea0*/  IMAD R8, R71, 0x2, R40.reuse ;  /* 0x0000000247087824 */ /* 0x102fe200078e0228 */
[----:B------:R-:W-:Y:S01]  /*1eb0*/  PRMT R69, RZ, 0x7610, R69 ;  /* 0x00007610ff457816 */ /* 0x000fe20000000045 */
[----:B0-----:R-:W-:Y:S01]  /*1ec0*/  IMAD R6, R49, 0x2, R40 ;  /* 0x0000000231067824 */ /* 0x001fe200078e0228 */
[----:B------:R-:W-:Y:S02]  /*1ed0*/  PRMT R65, RZ, 0x7610, R65 ;  /* 0x00007610ff417816 */ /* 0x000fe40000000041 */
[-C--:B------:R-:W-:Y:S02]  /*1ee0*/  LEA.HI.X.SX32 R9, R71, R38.reuse, 0x1, P5 ;  /* 0x0000002647097211 */ /* 0x080fe400028f0eff */
[-C--:B------:R-:W-:Y:S02]  /*1ef0*/  LEA.HI.X.SX32 R3, R12, R38.reuse, 0x1, P1 ;  /* 0x000000260c037211 */ /* 0x080fe400008f0eff */
[----:B------:R-:W-:Y:S01]  /*1f00*/  LEA.HI.X.SX32 R7, R49, R38, 0x1, P6 ;  /* 0x0000002631077211 */ /* 0x000fe200030f0eff */
[----:B------:R0:W5:Y:S01]  /*1f10*/  @P2 LDG.E.U16 R69, desc[UR24][R8.64] ;  /* 0x0000001808452981 */ /* 0x000162000c1e1500 */
[----:B------:R-:W-:-:S02]  /*1f20*/  LEA RZ, P1, R77, R36, 0x1 ;  /* 0x000000244dff7211 */ /* 0x000fc400078208ff */
[----:B------:R-:W-:Y:S01]  /*1f30*/  LEA R4, P5, R13, R36, 0x1 ;  /* 0x000000240d047211 */ /* 0x000fe200078a08ff */
[----:B------:R1:W5:Y:S01]  /*1f40*/  @P3 LDG.E.U16 R65, desc[UR24][R6.64] ;  /* 0x0000001806413981 */ /* 0x000362000c1e1500 */
[----:B------:R-:W-:Y:S02]  /*1f50*/  LEA.HI.X.SX32 R15, R77, R38, 0x1, P1 ;  /* 0x000000264d0f7211 */ /* 0x000fe400008f0eff */
[C---:B------:R-:W-:Y:S02]  /*1f60*/  LOP3.LUT R93, R82.reuse, 0x2c, RZ, 0xfc, !PT ;  /* 0x0000002c525d7812 */ /* 0x040fe400078efcff */
[----:B------:R-:W-:Y:S02]  /*1f70*/  PLOP3.LUT P2, PT, PT, PT, UP1, 0x80, 0x8 ;  /* 0x000000000008781c */ /* 0x000fe40003f4f018 */
[----:B0-----:R-:W-:Y:S02]  /*1f80*/  LEA R8, P1, R11, R36, 0x1 ;  /* 0x000000240b087211 */ /* 0x001fe400078208ff */
[----:B------:R-:W-:-:S02]  /*1f90*/  LOP3.LUT R92, R82, 0x24, RZ, 0xfc, !PT ;  /* 0x00000024525c7812 */ /* 0x000fc400078efcff */
[----:B------:R-:W-:Y:S02]  /*1fa0*/  PLOP3.LUT P3, PT, PT, PT, UP1, 0x80, 0x8 ;  /* 0x000000000008781c */ /* 0x000fe40003f6f018 */
[----:B------:R-:W-:Y:S02]  /*1fb0*/  LEA.HI.X.SX32 R5, R13, R38, 0x1, P5 ;  /* 0x000000260d057211 */ /* 0x000fe400028f0eff */
[-C--:B-1----:R-:W-:Y:S02]  /*1fc0*/  LEA R6, P6, R10, R36.reuse, 0x1 ;  /* 0x000000240a067211 */ /* 0x082fe400078c08ff */
[----:B------:R-:W-:Y:S02]  /*1fd0*/  LEA R12, P5, R14, R36, 0x1 ;  /* 0x000000240e0c7211 */ /* 0x000fe400078a08ff */
[----:B------:R-:W-:Y:S02]  /*1fe0*/  ISETP.LT.AND P2, PT, R93, UR8, P2 ;  /* 0x000000085d007c0c */ /* 0x000fe40009741270 */
[----:B------:R-:W-:-:S02]  /*1ff0*/  LEA.HI.X.SX32 R9, R11, R38, 0x1, P1 ;  /* 0x000000260b097211 */ /* 0x000fc400008f0eff */
[----:B------:R-:W-:Y:S02]  /*2000*/  LOP3.LUT R94, R82, 0x34, RZ, 0xfc, !PT ;  /* 0x00000034525e7812 */ /* 0x000fe400078efcff */
[----:B------:R-:W-:Y:S02]  /*2010*/  ISETP.LT.AND P3, PT, R92, UR8, P3 ;  /* 0x000000085c007c0c */ /* 0x000fe40009f61270 */
[----:B------:R-:W-:Y:S02]  /*2020*/  PLOP3.LUT P1, PT, PT, PT, UP1, 0x80, 0x8 ;  /* 0x000000000008781c */ /* 0x000fe40003f2f018 */
[-C--:B------:R-:W-:Y:S02]  /*2030*/  LEA.HI.X.SX32 R7, R10, R38.reuse, 0x1, P6 ;  /* 0x000000260a077211 */ /* 0x080fe400030f0eff */
[----:B------:R-:W-:Y:S02]  /*2040*/  LEA.HI.X.SX32 R13, R14, R38, 0x1, P5 ;  /* 0x000000260e0d7211 */ /* 0x000fe400028f0eff */
[----:B------:R-:W-:-:S02]  /*2050*/  LEA R10, P6, R16, R36, 0x1 ;  /* 0x00000024100a7211 */ /* 0x000fc400078c08ff */
[C---:B------:R-:W-:Y:S02]  /*2060*/  LEA RZ, P5, R115.reuse, R36, 0x1 ;  /* 0x0000002473ff7211 */ /* 0x040fe400078a08ff */
[----:B------:R-:W-:Y:S02]  /*2070*/  ISETP.LT.AND P1, PT, R94, UR8, P1 ;  /* 0x000000085e007c0c */ /* 0x000fe40008f21270 */
[----:B------:R-:W-:Y:S02]  /*2080*/  PRMT R47, RZ, 0x7610, R47 ;  /* 0x00007610ff2f7816 */ /* 0x000fe4000000002f */
[-C--:B------:R-:W-:Y:S01]  /*2090*/  LEA.HI.X.SX32 R11, R16, R38.reuse, 0x1, P6 ;  /* 0x00000026100b7211 */ /* 0x080fe200030f0eff */
[--C-:B------:R-:W-:Y:S01]  /*20a0*/  IMAD R16, R115, 0x2, R40.reuse ;  /* 0x0000000273107824 */ /* 0x100fe200078e0228 */
[----:B------:R-:W-:Y:S01]  /*20b0*/  PRMT R121, RZ, 0x7610, R121 ;  /* 0x00007610ff797816 */ /* 0x000fe20000000079 */
[----:B------:R-:W-:Y:S01]  /*20c0*/  IMAD R14, R77, 0x2, R40 ;  /* 0x000000024d0e7824 */ /* 0x000fe200078e0228 */
[----:B------:R-:W-:-:S02]  /*20d0*/  LEA.HI.X.SX32 R17, R115, R38, 0x1, P5 ;  /* 0x0000002673117211 */ /* 0x000fc400028f0eff */
[----:B------:R-:W-:Y:S02]  /*20e0*/  PLOP3.LUT P5, PT, PT, PT, UP1, 0x80, 0x8 ;  /* 0x000000000008781c */ /* 0x000fe40003faf018 */
[----:B------:R-:W-:Y:S01]  /*20f0*/  PRMT R75, RZ, 0x7610, R75 ;  /* 0x00007610ff4b7816 */ /* 0x000fe2000000004b */
[----:B------:R0:W5:Y:S01]  /*2100*/  @P2 LDG.E.U16 R47, desc[UR24][R16.64] ;  /* 0x00000018102f2981 */ /* 0x000162000c1e1500 */
[C---:B------:R-:W-:Y:S02]  /*2110*/  LOP3.LUT R96, R82.reuse, 0x3c, RZ, 0xfc, !PT ;  /* 0x0000003c52607812 */ /* 0x040fe400078efcff */
[----:B------:R-:W-:Y:S01]  /*2120*/  PLOP3.LUT P2, PT, PT, PT, UP1, 0x80, 0x8 ;  /* 0x000000000008781c */ /* 0x000fe20003f4f018 */
[----:B------:R-:W5:Y:S01]  /*2130*/  @P3 LDG.E.U16 R121, desc[UR24][R14.64] ;  /* 0x000000180e793981 */ /* 0x000f62000c1e1500 */
[C---:B------:R-:W-:Y:S02]  /*2140*/  ISETP.LT.AND P3, PT, R82.reuse, UR8, P5 ;  /* 0x0000000852007c0c */ /* 0x040fe4000af61270 */
[----:B------:R-:W-:Y:S01]  /*2150*/  LOP3.LUT R95, R82, 0x8, RZ, 0xfc, !PT ;  /* 0x00000008525f7812 */ /* 0x000fe200078efcff */
[----:B------:R1:W5:Y:S01]  /*2160*/  @P1 LDG.E.U16 R75, desc[UR24][R12.64] ;  /* 0x000000180c4b1981 */ /* 0x000362000c1e1500 */
[----:B------:R-:W-:-:S02]  /*2170*/  PLOP3.LUT P5, PT, PT, PT, UP1, 0x80, 0x8 ;  /* 0x000000000008781c */ /* 0x000fc40003faf018 */
[----:B------:R-:W-:Y:S02]  /*2180*/  ISETP.LT.AND P2, PT, R96, UR8, P2 ;  /* 0x0000000860007c0c */ /* 0x000fe40009741270 */
[----:B------:R-:W-:Y:S02]  /*2190*/  PLOP3.LUT P1, PT, PT, PT, UP1, 0x80, 0x8 ;  /* 0x000000000008781c */ /* 0x000fe40003f2f018 */
[----:B------:R-:W-:Y:S02]  /*21a0*/  ISETP.LT.AND P5, PT, R95, UR8, P5 ;  /* 0x000000085f007c0c */ /* 0x000fe4000afa1270 */
[----:B------:R-:W-:Y:S02]  /*21b0*/  PRMT R76, RZ, 0x7610, R76 ;  /* 0x00007610ff4c7816 */ /* 0x000fe4000000004c */
[C---:B------:R-:W-:Y:S01]  /*21c0*/  ISETP.LT.AND P1, PT, R18.reuse, UR8, P1 ;  /* 0x0000000812007c0c */ /* 0x040fe20008f21270 */
[----:B------:R-:W-:Y:S01]  /*21d0*/  IMAD R18, R18, UR11, RZ ;  /* 0x0000000b12127c24 */ /* 0x000fe2000f8e02ff */
[----:B------:R-:W-:Y:S01]  /*21e0*/  PRMT R79, RZ, 0x7610, R79 ;  /* 0x00007610ff4f7816 */ /* 0x000fe2000000004f */
[----:B------:R-:W-:Y:S01]  /*21f0*/  IMAD R19, R19, UR4, RZ ;  /* 0x0000000413137c24 */ /* 0x000fe2000f8e02ff */
[----:B------:R-:W5:Y:S01]  /*2200*/  @P3 LDG.E.U16 R76, desc[UR24][R2.64] ;  /* 0x00000018024c3981 */ /* 0x000f62000c1e1500 */
[----:B------:R-:W-:Y:S01]  /*2210*/  PRMT R46, RZ, 0x7610, R46 ;  /* 0x00007610ff2e7816 */ /* 0x000fe2000000002e */
[----:B------:R-:W-:Y:S01]  /*2220*/  IMAD R20, R20, UR4, RZ ;  /* 0x0000000414147c24 */ /* 0x000fe2000f8e02ff */
[----:B------:R-:W-:Y:S01]  /*2230*/  PRMT R117, RZ, 0x7610, R117 ;  /* 0x00007610ff757816 */ /* 0x000fe20000000075 */
[----:B------:R-:W-:Y:S01]  /*2240*/  IMAD R21, R21, UR4, RZ ;  /* 0x0000000415157c24 */ /* 0x000fe2000f8e02ff */
[----:B------:R-:W-:Y:S01]  /*2250*/  LEA R40, P3, R18, UR18, 0x1 ;  /* 0x0000001212287c11 */ /* 0x000fe2000f8608ff */
[----:B------:R1:W5:Y:S01]  /*2260*/  @P2 LDG.E.U16 R79, desc[UR24][R10.64] ;  /* 0x000000180a4f2981 */ /* 0x000362000c1e1500 */
[----:B0-----:R-:W-:Y:S01]  /*2270*/  IMAD R17, R22, UR4, RZ ;  /* 0x0000000416117c24 */ /* 0x001fe2000f8e02ff */
[----:B------:R-:W-:-:S02]  /*2280*/  LOP3.LUT R97, R82, 0xc, RZ, 0xfc, !PT ;  /* 0x0000000c52617812 */ /* 0x000fc400078efcff */
[----:B------:R-:W-:Y:S01]  /*2290*/  PLOP3.LUT P2, PT, PT, PT, UP1, 0x80, 0x8 ;  /* 0x000000000008781c */ /* 0x000fe20003f4f018 */
[----:B------:R-:W5:Y:S01]  /*22a0*/  @P5 LDG.E.U16 R46, desc[UR24][R4.64] ;  /* 0x00000018042e5981 */ /* 0x000f62000c1e1500 */
[----:B------:R-:W-:Y:S01]  /*22b0*/  LEA.HI.X.SX32 R41, R18, UR19, 0x1, P3 ;  /* 0x0000001312297c11 */ /* 0x000fe200098f0eff */
[----:B------:R-:W-:Y:S01]  /*22c0*/  IMAD R23, R23, UR4, RZ ;  /* 0x0000000417177c24 */ /* 0x000fe2000f8e02ff */
[-C--:B-1----:R-:W-:Y:S01]  /*22d0*/  LEA R12, P5, R20, R40.reuse, 0x1 ;  /* 0x00000028140c7211 */ /* 0x082fe200078a08ff */
[----:B------:R-:W-:Y:S01]  /*22e0*/  IMAD R35, R24, UR4, RZ ;  /* 0x0000000418237c24 */ /* 0x000fe2000f8e02ff */
[-C--:B------:R-:W-:Y:S01]  /*22f0*/  LEA R10, P3, R19, R40.reuse, 0x1 ;  /* 0x00000028130a7211 */ /* 0x080fe200078608ff */
[----:B------:R-:W-:Y:S01]  /*2300*/  IMAD R25, R25, UR4, RZ ;  /* 0x0000000419197c24 */ /* 0x000fe2000f8e02ff */
[----:B------:R-:W5:Y:S01]  /*2310*/  @P0 LDG.E.U16 R117, desc[UR24][R6.64] ;  /* 0x0000001806750981 */ /* 0x000f62000c1e1500 */
[----:B------:R-:W-:Y:S01]  /*2320*/  LEA R14, P6, R21, R40, 0x1 ;  /* 0x00000028150e7211 */ /* 0x000fe200078c08ff */
[----:B------:R-:W-:Y:S01]  /*2330*/  IMAD R36, R26, UR4, RZ ;  /* 0x000000041a247c24 */ /* 0x000fe2000f8e02ff */
[----:B------:R-:W-:-:S02]  /*2340*/  ISETP.LT.AND P2, PT, R97, UR8, P2 ;  /* 0x0000000861007c0c */ /* 0x000fc40009741270 */
[-C--:B------:R-:W-:Y:S02]  /*2350*/  LEA R16, P0, R17, R40.reuse, 0x1 ;  /* 0x0000002811107211 */ /* 0x080fe400078008ff */
[-C--:B------:R-:W-:Y:S01]  /*2360*/  LEA.HI.X.SX32 R11, R19, R41.reuse, 0x1, P3 ;  /* 0x00000029130b7211 */ /* 0x080fe200018f0eff */
[----:B------:R-:W-:Y:S01]  /*2370*/  IMAD R27, R27, UR4, RZ ;  /* 0x000000041b1b7c24 */ /* 0x000fe2000f8e02ff */
[-C--:B------:R-:W-:Y:S01]  /*2380*/  LEA R18, P3, R23, R40.reuse, 0x1 ;  /* 0x0000002817127211 */ /* 0x080fe200078608ff */
[----:B------:R-:W-:Y:S01]  /*2390*/  IMAD R37, R28, UR4, RZ ;  /* 0x000000041c257c24 */ /* 0x000fe2000f8e02ff */
[-C--:B------:R-:W-:Y:S01]  /*23a0*/  LEA.HI.X.SX32 R13, R20, R41.reuse, 0x1, P5 ;  /* 0x00000029140d7211 */ /* 0x080fe200028f0eff */
[----:B------:R-:W-:Y:S01]  /*23b0*/  IMAD R38, R29, UR4, RZ ;  /* 0x000000041d267c24 */ /* 0x000fe2000f8e02ff */
[----:B------:R-:W-:Y:S01]  /*23c0*/  LEA.HI.X.SX32 R15, R21, R41, 0x1, P6 ;  /* 0x00000029150f7211 */ /* 0x000fe200030f0eff */
[----:B------:R-:W-:Y:S01]  /*23d0*/  IMAD R39, R30, UR4, RZ ;  /* 0x000000041e277c24 */ /* 0x000fe2000f8e02ff */
[----:B------:R-:W-:-:S02]  /*23e0*/  LEA R20, P5, R35, R40, 0x1 ;  /* 0x0000002823147211 */ /* 0x000fc400078a08ff */
[-C--:B------:R-:W-:Y:S02]  /*23f0*/  LEA R22, P6, R25, R40.reuse, 0x1 ;  /* 0x0000002819167211 */ /* 0x080fe400078c08ff */
[-C--:B------:R-:W-:Y:S02]  /*2400*/  LEA.HI.X.SX32 R17, R17, R41.reuse, 0x1, P0 ;  /* 0x0000002911117211 */ /* 0x080fe400000f0eff */
[-C--:B------:R-:W-:Y:S02]  /*2410*/  LEA R24, P0, R36, R40.reuse, 0x1 ;  /* 0x0000002824187211 */ /* 0x080fe400078008ff */
[----:B------:R-:W-:Y:S02]  /*2420*/  PRMT R119, RZ, 0x7610, R119 ;  /* 0x00007610ff777816 */ /* 0x000fe40000000077 */
[-C--:B------:R-:W-:Y:S01]  /*2430*/  LEA.HI.X.SX32 R19, R23, R41.reuse, 0x1, P3 ;  /* 0x0000002917137211 */ /* 0x080fe200018f0eff */
[----:B------:R-:W-:Y:S01]  /*2440*/  IMAD R44, R31, UR4, RZ ;  /* 0x000000041f2c7c24 */ /* 0x000fe2000f8e02ff */
[-C--:B------:R-:W-:Y:S01]  /*2450*/  LEA.HI.X.SX32 R21, R35, R41.reuse, 0x1, P5 ;  /* 0x0000002923157211 */ /* 0x080fe200028f0eff */
[----:B------:R-:W-:Y:S01]  /*2460*/  IMAD R48, R32, UR4, RZ ;  /* 0x0000000420307c24 */ /* 0x000fe2000f8e02ff */
[----:B------:R-:W-:Y:S01]  /*2470*/  LEA.HI.X.SX32 R23, R25, R41, 0x1, P6 ;  /* 0x0000002919177211 */ /* 0x000fe200030f0eff */
[----:B------:R-:W-:Y:S01]  /*2480*/  IMAD R78, R33, UR4, RZ ;  /* 0x00000004214e7c24 */ /* 0x000fe2000f8e02ff */
[-C--:B------:R-:W-:Y:S01]  /*2490*/  LEA R26, P3, R27, R40.reuse, 0x1 ;  /* 0x000000281b1a7211 */ /* 0x080fe200078608ff */
[----:B------:R-:W-:Y:S01]  /*24a0*/  IMAD R80, R34, UR4, RZ ;  /* 0x0000000422507c24 */ /* 0x000fe2000f8e02ff */
[-C--:B------:R-:W-:Y:S01]  /*24b0*/  LEA R28, P5, R37, R40.reuse, 0x1 ;  /* 0x00000028251c7211 */ /* 0x080fe200078a08ff */
[----:B------:R-:W5:Y:S01]  /*24c0*/  @P2 LDG.E.U16 R119, desc[UR24][R8.64] ;  /* 0x0000001808772981 */ /* 0x000f62000c1e1500 */
[----:B------:R-:W-:-:S02]  /*24d0*/  LEA R30, P6, R38, R40, 0x1 ;  /* 0x00000028261e7211 */ /* 0x000fc400078c08ff */
[-C--:B------:R-:W-:Y:S02]  /*24e0*/  LEA.HI.X.SX32 R25, R36, R41.reuse, 0x1, P0 ;  /* 0x0000002924197211 */ /* 0x080fe400000f0eff */
[-C--:B------:R-:W-:Y:S02]  /*24f0*/  LEA R32, P0, R39, R40.reuse, 0x1 ;  /* 0x0000002827207211 */ /* 0x080fe400078008ff */
[-C--:B------:R-:W-:Y:S02]  /*2500*/  LEA.HI.X.SX32 R27, R27, R41.reuse, 0x1, P3 ;  /* 0x000000291b1b7211 */ /* 0x080fe400018f0eff */
[-C--:B------:R-:W-:Y:S02]  /*2510*/  LEA.HI.X.SX32 R29, R37, R41.reuse, 0x1, P5 ;  /* 0x00000029251d7211 */ /* 0x080fe400028f0eff */
[----:B------:R-:W-:Y:S02]  /*2520*/  LEA.HI.X.SX32 R31, R38, R41, 0x1, P6 ;  /* 0x00000029261f7211 */ /* 0x000fe400030f0eff */
[----:B------:R-:W-:-:S02]  /*2530*/  LEA R34, P3, R44, R40, 0x1 ;  /* 0x000000282c227211 */ /* 0x000fc400078608ff */
[-C--:B------:R-:W-:Y:S02]  /*2540*/  LEA R36, P5, R48, R40.reuse, 0x1 ;  /* 0x0000002830247211 */ /* 0x080fe400078a08ff */
[-C--:B------:R-:W-:Y:S02]  /*2550*/  LEA R38, P2, R78, R40.reuse, 0x1 ;  /* 0x000000284e267211 */ /* 0x080fe400078408ff */
[----:B------:R-:W-:Y:S02]  /*2560*/  LEA.HI.X.SX32 R33, R39, R41, 0x1, P0 ;  /* 0x0000002927217211 */ /* 0x000fe400000f0eff */
[----:B------:R-:W-:Y:S02]  /*2570*/  LEA R40, P0, R80, R40, 0x1 ;  /* 0x0000002850287211 */ /* 0x000fe400078008ff */
[----:B------:R-:W-:Y:S02]  /*2580*/  PRMT R116, RZ, 0x7610, R116 ;  /* 0x00007610ff747816 */ /* 0x000fe40000000074 */
[----:B------:R-:W-:-:S02]  /*2590*/  PRMT R118, RZ, 0x7610, R118 ;  /* 0x00007610ff767816 */ /* 0x000fc40000000076 */
[----:B------:R-:W-:Y:S02]  /*25a0*/  PRMT R112, RZ, 0x7610, R112 ;  /* 0x00007610ff707816 */ /* 0x000fe40000000070 */
[----:B------:R-:W-:Y:S01]  /*25b0*/  PRMT R110, RZ, 0x7610, R110 ;  /* 0x00007610ff6e7816 */ /* 0x000fe2000000006e */
[----:B------:R-:W5:Y:S01]  /*25c0*/  @P1 LDG.E.U16 R116, desc[UR24][R10.64] ;  /* 0x000000180a741981 */ /* 0x000f62000c1e1500 */
[----:B------:R-:W-:Y:S02]  /*25d0*/  PRMT R108, RZ, 0x7610, R108 ;  /* 0x00007610ff6c7816 */ /* 0x000fe4000000006c */
[----:B------:R-:W-:Y:S01]  /*25e0*/  PRMT R106, RZ, 0x7610, R106 ;  /* 0x00007610ff6a7816 */ /* 0x000fe2000000006a */
[----:B------:R-:W5:Y:S01]  /*25f0*/  @P1 LDG.E.U16 R118, desc[UR24][R14.64] ;  /* 0x000000180e761981 */ /* 0x000f62000c1e1500 */
[----:B------:R-:W-:Y:S02]  /*2600*/  PRMT R104, RZ, 0x7610, R104 ;  /* 0x00007610ff687816 */ /* 0x000fe40000000068 */
[----:B------:R-:W-:Y:S01]  /*2610*/  PRMT R102, RZ, 0x7610, R102 ;  /* 0x00007610ff667816 */ /* 0x000fe20000000066 */
[----:B------:R-:W5:Y:S01]  /*2620*/  @P1 LDG.E.U16 R112, desc[UR24][R18.64] ;  /* 0x0000001812701981 */ /* 0x000f62000c1e1500 */
[----:B------:R-:W-:-:S02]  /*2630*/  LEA.HI.X.SX32 R35, R44, R41, 0x1, P3 ;  /* 0x000000292c237211 */ /* 0x000fc400018f0eff */
[-C--:B------:R-:W-:Y:S01]  /*2640*/  LEA.HI.X.SX32 R37, R48, R41.reuse, 0x1, P5 ;  /* 0x0000002930257211 */ /* 0x080fe200028f0eff */
[----:B------:R-:W5:Y:S01]  /*2650*/  @P1 LDG.E.U16 R110, desc[UR24][R22.64] ;  /* 0x00000018166e1981 */ /* 0x000f62000c1e1500 */
[----:B------:R-:W-:Y:S02]  /*2660*/  LEA.HI.X.SX32 R39, R78, R41, 0x1, P2 ;  /* 0x000000294e277211 */ /* 0x000fe400010f0eff */
[----:B------:R-:W-:Y:S01]  /*2670*/  PRMT R113, RZ, 0x7610, R113 ;  /* 0x00007610ff717816 */ /* 0x000fe20000000071 */
[----:B------:R-:W5:Y:S01]  /*2680*/  @P1 LDG.E.U16 R108, desc[UR24][R26.64] ;  /* 0x000000181a6c1981 */ /* 0x000f62000c1e1500 */
[----:B------:R-:W-:Y:S02]  /*2690*/  PRMT R111, RZ, 0x7610, R111 ;  /* 0x00007610ff6f7816 */ /* 0x000fe4000000006f */
[----:B------:R-:W-:Y:S01]  /*26a0*/  PRMT R109, RZ, 0x7610, R109 ;  /* 0x00007610ff6d7816 */ /* 0x000fe2000000006d */
[----:B------:R-:W5:Y:S01]  /*26b0*/  @P1 LDG.E.U16 R106, desc[UR24][R30.64] ;  /* 0x000000181e6a1981 */ /* 0x000f62000c1e1500 */
[----:B------:R-:W-:-:S02]  /*26c0*/  PRMT R107, RZ, 0x7610, R107 ;  /* 0x00007610ff6b7816 */ /* 0x000fc4000000006b */
[----:B------:R-:W-:Y:S01]  /*26d0*/  PRMT R105, RZ, 0x7610, R105 ;  /* 0x00007610ff697816 */ /* 0x000fe20000000069 */
[----:B------:R-:W5:Y:S01]  /*26e0*/  @P1 LDG.E.U16 R104, desc[UR24][R34.64] ;  /* 0x0000001822681981 */ /* 0x000f62000c1e1500 */
[----:B------:R-:W-:Y:S02]  /*26f0*/  PRMT R103, RZ, 0x7610, R103 ;  /* 0x00007610ff677816 */ /* 0x000fe40000000067 */
[----:B------:R-:W-:Y:S01]  /*2700*/  PRMT R101, RZ, 0x7610, R101 ;  /* 0x00007610ff657816 */ /* 0x000fe20000000065 */
[----:B------:R-:W5:Y:S01]  /*2710*/  @P1 LDG.E.U16 R102, desc[UR24][R38.64] ;  /* 0x0000001826661981 */ /* 0x000f62000c1e1500 */
[----:B------:R-:W-:Y:S02]  /*2720*/  PRMT R99, RZ, 0x7610, R99 ;  /* 0x00007610ff637816 */ /* 0x000fe40000000063 */
[----:B------:R-:W-:Y:S01]  /*2730*/  LEA.HI.X.SX32 R41, R80, R41, 0x1, P0 ;  /* 0x0000002950297211 */ /* 0x000fe200000f0eff */
[----:B------:R-:W5:Y:S04]  /*2740*/  @P1 LDG.E.U16 R113, desc[UR24][R12.64] ;  /* 0x000000180c711981 */ /* 0x000f68000c1e1500 */
[----:B------:R-:W5:Y:S04]  /*2750*/  @P1 LDG.E.U16 R111, desc[UR24][R16.64] ;  /* 0x00000018106f1981 */ /* 0x000f68000c1e1500 */
[----:B------:R-:W5:Y:S04]  /*2760*/  @P1 LDG.E.U16 R109, desc[UR24][R20.64] ;  /* 0x00000018146d1981 */ /* 0x000f68000c1e1500 */
[----:B------:R-:W5:Y:S04]  /*2770*/  @P1 LDG.E.U16 R107, desc[UR24][R24.64] ;  /* 0x00000018186b1981 */ /* 0x000f68000c1e1500 */
[----:B------:R-:W5:Y:S04]  /*2780*/  @P1 LDG.E.U16 R105, desc[UR24][R28.64] ;  /* 0x000000181c691981 */ /* 0x000f68000c1e1500 */
[----:B------:R-:W5:Y:S04]  /*2790*/  @P1 LDG.E.U16 R103, desc[UR24][R32.64] ;  /* 0x0000001820671981 */ /* 0x000f68000c1e1500 */
[----:B------:R-:W5:Y:S04]  /*27a0*/  @P1 LDG.E.U16 R101, desc[UR24][R36.64] ;  /* 0x0000001824651981 */ /* 0x000f68000c1e1500 */
[----:B------:R-:W5:Y:S01]  /*27b0*/  @P1 LDG.E.U16 R99, desc[UR24][R40.64] ;  /* 0x0000001828631981 */ /* 0x000f62000c1e1500 */
[C---:B------:R-:W-:Y:S01]  /*27c0*/  LOP3.LUT R44, R63.reuse, 0xc0, RZ, 0xc0, !PT ;  /* 0x000000c03f2c7812 */ /* 0x040fe200078ec0ff */
[----:B------:R-:W-:Y:S01]  /*27d0*/  IMAD.SHL.U32 R81, R63, 0x2, RZ ;  /* 0x000000023f517824 */ /* 0x000fe200078e00ff */
[----:B------:R-:W-:-:S04]  /*27e0*/  @!UP2 UIADD3 UR4, UPT, UPT, -UR5, 0x100000, URZ ;  /* 0x001000000504a890 */ /* 0x000fc8000fffe1ff */
[----:B------:R-:W-:Y:S02]  /*27f0*/  @!UP2 USHF.L.U32 UR5, UR4, 0xb, URZ ;  /* 0x0000000b0405a899 */ /* 0x000fe400080006ff */
[----:B------:R-:W-:Y:S01]  /*2800*/  @!UP2 USHF.L.U32 UR4, UR4, 0x1, URZ ;  /* 0x000000010404a899 */ /* 0x000fe200080006ff */
[----:B------:R-:W-:-:S04]  /*2810*/  SHF.R.U32.HI R44, RZ, 0x2, R44 ;  /* 0x00000002ff2c7819 */ /* 0x000fc8000001162c */
[----:B------:R-:W-:Y:S02]  /*2820*/  LOP3.LUT R81, R44, 0x1fe, R81, 0x78, !PT ;  /* 0x000001fe2c517812 */ /* 0x000fe400078e7851 */
[----:B------:R-:W-:Y:S01]  /*2830*/  SHF.R.S32.HI R44, RZ, 0x1f, R43 ;  /* 0x0000001fff2c7819 */ /* 0x000fe2000001142b */
[----:B------:R-:W-:Y:S01]  /*2840*/  VOTEU.ALL UP1, P4 ;  /* 0x0000000000ff7886 */ /* 0x000fe20002020000 */
[----:B------:R-:W-:Y:S02]  /*2850*/  SHF.R.S32.HI R78, RZ, 0x1f, R45 ;  /* 0x0000001fff4e7819 */ /* 0x000fe4000001142d */
[----:B------:R-:W-:Y:S02]  /*2860*/  SHF.L.U64.HI R43, R43, 0x1, R44 ;  /* 0x000000012b2b7819 */ /* 0x000fe4000001022c */
[----:B------:R-:W-:Y:S01]  /*2870*/  LEA R44, P0, R45, R42, 0x1 ;  /* 0x0000002a2d2c7211 */ /* 0x000fe200078008ff */
[----:B------:R0:W1:Y:S01]  /*2880*/  @!UP1 SYNCS.EXCH.64 URZ, [UR13+0x8008], UR4 ;  /* 0x008008040dff95b2 */ /* 0x0000620008000100 */
[----:B--2---:R2:W-:Y:S01]  /*2890*/  STS.U16 [R81+UR13+0x800], R66 ;  /* 0x0008004251007988 */ /* 0x0045e2000800040d */
[----:B------:R-:W-:-:S02]  /*28a0*/  SHF.R.S32.HI R80, RZ, 0x1f, R49 ;  /* 0x0000001fff507819 */ /* 0x000fc40000011431 */
[-C--:B------:R-:W-:Y:S01]  /*28b0*/  LEA R48, P1, R49, R42.reuse, 0x1 ;  /* 0x0000002a31307211 */ /* 0x080fe200078208ff */
[----:B----4-:R4:W-:Y:S01]  /*28c0*/  STS.U16 [R81+UR13+0xc00], R68 ;  /* 0x000c004451007988 */ /* 0x0109e2000800040d */
[-C--:B------:R-:W-:Y:S02]  /*28d0*/  LEA.HI.X R45, R45, R43.reuse, R78, 0x1, P0 ;  /* 0x0000002b2d2d7211 */ /* 0x080fe400000f0c4e */
[----:B------:R-:W-:Y:S02]  /*28e0*/  LEA.HI.X R49, R49, R43, R80, 0x1, P1 ;  /* 0x0000002b31317211 */ /* 0x000fe400008f0c50 */
[----:B--2---:R-:W-:Y:S02]  /*28f0*/  LEA R66, P0, R67, R42, 0x1 ;  /* 0x0000002a43427211 */ /* 0x004fe400078008ff */
[----:B----4-:R-:W-:Y:S01]  /*2900*/  SHF.R.S32.HI R68, RZ, 0x1f, R67 ;  /* 0x0000001fff447819 */ /* 0x010fe20000011443 */
[----:B---3--:R2:W-:Y:S01]  /*2910*/  STS.U16 [R81+UR13+0x1000], R70 ;  /* 0x0010004651007988 */ /* 0x0085e2000800040d */
[----:B------:R-:W-:-:S02]  /*2920*/  LOP3.LUT R80, R81, 0x40, RZ, 0x3c, !PT ;  /* 0x0000004051507812 */ /* 0x000fc400078e3cff */
[----:B------:R-:W-:Y:S01]  /*2930*/  LEA.HI.X R67, R67, R43, R68, 0x1, P0 ;  /* 0x0000002b43437211 */ /* 0x000fe200000f0c44 */
[----:B------:R-:W-:Y:S01]  /*2940*/  IMAD R122, R88, UR10, RZ ;  /* 0x0000000a587a7c24 */ /* 0x000fe2000f8e02ff */
[----:B------:R-:W-:Y:S02]  /*2950*/  SHF.R.S32.HI R68, RZ, 0x1f, R73 ;  /* 0x0000001fff447819 */ /* 0x000fe40000011449 */
[----:B--2---:R-:W-:Y:S01]  /*2960*/  LEA R70, P1, R71, R42, 0x1 ;  /* 0x0000002a47467211 */ /* 0x004fe200078208ff */
[----:B-----5:R2:W-:Y:S04]  /*2970*/  STS.U16 [R81+UR13+0x1400], R72 ;  /* 0x0014004851007988 */ /* 0x0205e8000800040d */
[----:B------:R3:W-:Y:S01]  /*2980*/  STS.U16 [R81+UR13+0x1800], R74 ;  /* 0x0018004a51007988 */ /* 0x0007e2000800040d */
[----:B--2---:R-:W-:-:S02]  /*2990*/  SHF.R.S32.HI R72, RZ, 0x1f, R71 ;  /* 0x0000001fff487819 */ /* 0x004fc40000011447 */
[-C--:B---3--:R-:W-:Y:S02]  /*29a0*/  LEA R74, P0, R73, R42.reuse, 0x1 ;  /* 0x0000002a494a7211 */ /* 0x088fe400078008ff */
[-C--:B------:R-:W-:Y:S01]  /*29b0*/  LEA.HI.X R71, R71, R43.reuse, R72, 0x1, P1 ;  /* 0x0000002b47477211 */ /* 0x080fe200008f0c48 */
[----:B------:R2:W-:Y:S01]  /*29c0*/  STS.U16 [R81+UR13+0x1c00], R64 ;  /* 0x001c004051007988 */ /* 0x0005e2000800040d */
[----:B------:R-:W-:Y:S02]  /*29d0*/  LEA.HI.X R73, R73, R43, R68, 0x1, P0 ;  /* 0x0000002b49497211 */ /* 0x000fe400000f0c44 */
[----:B------:R-:W-:Y:S02]  /*29e0*/  SHF.R.S32.HI R68, RZ, 0x1f, R114 ;  /* 0x0000001fff447819 */ /* 0x000fe40000011472 */
[----:B------:R-:W-:Y:S01]  /*29f0*/  LEA R78, P0, R77, R42, 0x1 ;  /* 0x0000002a4d4e7211 */ /* 0x000fe200078008ff */
[----:B------:R-:W-:Y:S01]  /*2a00*/  IMAD R120, R89, UR10, RZ ;  /* 0x0000000a59787c24 */ /* 0x000fe2000f8e02ff */
[----:B--2---:R-:W-:-:S04]  /*2a10*/  SHF.R.S32.HI R64, RZ, 0x1f, R77 ;  /* 0x0000001fff407819 */ /* 0x004fc8000001144d */
[----:B------:R-:W-:Y:S02]  /*2a20*/  LEA.HI.X R77, R77, R43, R64, 0x1, P0 ;  /* 0x0000002b4d4d7211 */ /* 0x000fe400000f0c40 */
[----:B------:R-:W-:Y:S01]  /*2a30*/  LEA R72, P0, R115, R42, 0x1 ;  /* 0x0000002a73487211 */ /* 0x000fe200078008ff */
[----:B------:R-:W-:Y:S02]  /*2a40*/  USHF.R.S32.HI UR18, URZ, 0x1f, UR30 ;  /* 0x0000001fff127899 */ /* 0x000fe4000801141e */
[----:B------:R-:W-:Y:S02]  /*2a50*/  UIADD3 UR15, UPT, UPT, UR13, 0x6000, URZ ;  /* 0x000060000d0f7890 */ /* 0x000fe4000fffe0ff */
[----:B------:R-:W-:Y:S02]  /*2a60*/  UISETP.NE.U32.AND UP1, UPT, UR7, URZ, UPT ;  /* 0x000000ff0700728c */ /* 0x000fe4000bf25070 */
[----:B------:R-:W-:Y:S02]  /*2a70*/  UIADD3 UR7, UPT, UPT, UR13, 0x4000, URZ ;  /* 0x000040000d077890 */ /* 0x000fe4000fffe0ff */
[----:B------:R-:W-:-:S02]  /*2a80*/  ULEA.HI UR18, UR18, UR30, URZ, 0x6 ;  /* 0x0000001e12127291 */ /* 0x000fc4000f8f30ff */
[----:B------:R-:W-:Y:S01]  /*2a90*/  USHF.R.U32.HI UR15, URZ, 0x4, UR15 ;  /* 0x00000004ff0f7899 */ /* 0x000fe2000801160f */
[----:B------:R-:W-:Y:S01]  /*2aa0*/  UMOV UR6, URZ ;  /* 0x000000ff00067c82 */ /* 0x000fe20008000000 */
[----:B0-----:R-:W-:Y:S01]  /*2ab0*/  UMOV UR5, URZ ;  /* 0x000000ff00057c82 */ /* 0x001fe20008000000 */
[----:B------:R-:W-:Y:S01]  /*2ac0*/  UMOV UR4, URZ ;  /* 0x000000ff00047c82 */ /* 0x000fe20008000000 */
[----:B------:R-:W-:Y:S01]  /*2ad0*/  USHF.L.U32 UR11, UR11, 0x6, URZ ;  /* 0x000000060b0b7899 */ /* 0x000fe200080006ff */
[----:B------:R0:W-:Y:S04]  /*2ae0*/  STS.U16 [R81+UR13], R76 ;  /* 0x0000004c51007988 */ /* 0x0001e8000800040d */
[----:B------:R-:W-:Y:S01]  /*2af0*/  STS.U16 [R81+UR13+0x400], R46 ;  /* 0x0004002e51007988 */ /* 0x000fe2000800040d */
[----:B0-----:R-:W-:-:S03]  /*2b00*/  LEA R76, P1, R114, R42, 0x1 ;  /* 0x0000002a724c7211 */ /* 0x001fc600078208ff */
[----:B------:R0:W-:Y:S01]  /*2b10*/  STS.U16 [R80+UR13+0xe00], R69 ;  /* 0x000e004550007988 */ /* 0x0001e2000800040d */
[----:B------:R-:W-:-:S03]  /*2b20*/  LEA.HI.X R114, R114, R43, R68, 0x1, P1 ;  /* 0x0000002b72727211 */ /* 0x000fc600008f0c44 */
[----:B------:R2:W-:Y:S01]  /*2b30*/  STS.U16 [R80+UR13+0xa00], R65 ;  /* 0x000a004150007988 */ /* 0x0005e2000800040d */
[----:B0-----:R-:W-:Y:S02]  /*2b40*/  IMAD.SHL.U32 R69, R122, 0x2, RZ ;  /* 0x000000027a457824 */ /* 0x001fe400078e00ff */
[----:B--2---:R-:W-:-:S03]  /*2b50*/  IMAD R65, R94, UR10, RZ ;  /* 0x0000000a5e417c24 */ /* 0x004fc6000f8e02ff */
[----:B------:R-:W-:Y:S01]  /*2b60*/  IADD3 R68, P5, P6, R69, UR16, R42 ;  /* 0x0000001045447c10 */ /* 0x000fe2000febe02a */
[----:B------:R-:W-:Y:S01]  /*2b70*/  STS.U16 [R80+UR13+0x1200], R121 ;  /* 0x0012007950007988 */ /* 0x000fe2000800040d */
[----:B------:R-:W-:-:S03]  /*2b80*/  IMAD.SHL.U32 R69, R65, 0x2, RZ ;  /* 0x0000000241457824 */ /* 0x000fc600078e00ff */
[----:B------:R0:W-:Y:S04]  /*2b90*/  STS.U16 [R80+UR13+0x1600], R47 ;  /* 0x0016002f50007988 */ /* 0x0001e8000800040d */
[----:B------:R2:W-:Y:S04]  /*2ba0*/  STS.U16 [R80+UR13+0x1a00], R75 ;  /* 0x001a004b50007988 */ /* 0x0005e8000800040d */
[----:B------:R3:W-:Y:S04]  /*2bb0*/  STS.U16 [R80+UR13+0x1e00], R79 ;  /* 0x001e004f50007988 */ /* 0x0007e8000800040d */
[----:B------:R4:W-:Y:S01]  /*2bc0*/  STS.U16 [R80+UR13+0x200], R117 ;  /* 0x0002007550007988 */ /* 0x0009e2000800040d */
[----:B------:R-:W-:-:S03]  /*2bd0*/  IADD3 R64, P2, P3, R69, UR16, R42 ;  /* 0x0000001045407c10 */ /* 0x000fc6000fb5e02a */
[----:B------:R4:W-:Y:S01]  /*2be0*/  STS.U16 [R80+UR13+0x600], R119 ;  /* 0x0006007750007988 */ /* 0x0009e2000800040d */
[----:B------:R-:W-:Y:S01]  /*2bf0*/  SHF.R.S32.HI R46, RZ, 0x1f, R115 ;  /* 0x0000001fff2e7819 */ /* 0x000fe20000011473 */
[----:B0-----:R-:W-:Y:S02]  /*2c00*/  IMAD R47, R96, UR10, RZ ;  /* 0x0000000a602f7c24 */ /* 0x001fe4000f8e02ff */
[----:B------:R-:W-:Y:S02]  /*2c10*/  IMAD.SHL.U32 R69, R120, 0x2, RZ ;  /* 0x0000000278457824 */ /* 0x000fe400078e00ff */
[----:B------:R-:W-:Y:S01]  /*2c20*/  IMAD.HI R122, R122, 0x2, RZ ;  /* 0x000000027a7a7827 */ /* 0x000fe200078e02ff */
[----:B------:R-:W-:Y:S02]  /*2c30*/  LEA.HI.X R115, R115, R43, R46, 0x1, P0 ;  /* 0x0000002b73737211 */ /* 0x000fe400000f0c2e */
[----:B------:R-:W-:Y:S01]  /*2c40*/  IADD3 R46, P0, P1, R69, UR16, R42 ;  /* 0x00000010452e7c10 */ /* 0x000fe2000f91e02a */
[----:B------:R-:W-:Y:S01]  /*2c50*/  IMAD.SHL.U32 R121, R47, 0x2, RZ ;  /* 0x000000022f797824 */ /* 0x000fe200078e00ff */
[----:B------:R-:W-:Y:S01]  /*2c60*/  IADD3.X R69, PT, PT, R122, UR17, R43, P5, P6 ;  /* 0x000000117a457c10 */ /* 0x000fe2000afec42b */
[----:B------:R-:W-:-:S04]  /*2c70*/  IMAD.HI R122, R65, 0x2, RZ ;  /* 0x00000002417a7827 */ /* 0x000fc800078e02ff */
[----:B------:R-:W-:Y:S01]  /*2c80*/  IMAD.HI R120, R120, 0x2, RZ ;  /* 0x0000000278787827 */ /* 0x000fe200078e02ff */
[----:B------:R-:W-:Y:S01]  /*2c90*/  IADD3 R42, P5, P6, R121, UR16, R42 ;  /* 0x00000010792a7c10 */ /* 0x000fe2000febe02a */
[----:B------:R4:W-:Y:S04]  /*2ca0*/  STS.U16 [R81+UR13+0x2000], R116 ;  /* 0x0020007451007988 */ /* 0x0009e8000800040d */
        /* <DEDUP_REMOVED lines=14> */
[----:B------:R4:W-:Y:S01]  /*2d90*/  STS.U16 [R80+UR13+0x3e00], R99 ;  /* 0x003e006350007988 */ /* 0x0009e2000800040d */
[----:B-1----:R0:W-:Y:S06]  /*2da0*/  MEMBAR.ALL.CTA ;  /* 0x0000000000007992 */ /* 0x0021ec0000008000 */
[----:B0-----:R-:W0:Y:S01]  /*2db0*/  FENCE.VIEW.ASYNC.S ;  /* 0x00000000000073c6 */ /* 0x001e220000000000 */
[----:B------:R-:W-:Y:S01]  /*2dc0*/  IMAD.HI R124, R47, 0x2, RZ ;  /* 0x000000022f7c7827 */ /* 0x000fe200078e02ff */
[----:B------:R-:W-:-:S02]  /*2dd0*/  IADD3.X R65, PT, PT, R122, UR17, R43, P2, P3 ;  /* 0x000000117a417c10 */ /* 0x000fc400097e642b */
[--C-:B------:R-:W-:Y:S02]  /*2de0*/  IADD3.X R47, PT, PT, R120, UR17, R43.reuse, P0, P1 ;  /* 0x00000011782f7c10 */ /* 0x100fe400087e242b */
[----:B------:R-:W-:Y:S01]  /*2df0*/  IADD3.X R43, PT, PT, R124, UR17, R43, P5, P6 ;  /* 0x000000117c2b7c10 */ /* 0x000fe2000afec42b */
[----:B0-----:R-:W-:Y:S01]  /*2e00*/  BAR.SYNC.DEFER_BLOCKING 0x0 ;  /* 0x0000000000007b1d */ /* 0x001fe20000010000 */
[----:B------:R-:W-:Y:S02]  /*2e10*/  IADD3 R44, P3, PT, R44, UR16, RZ ;  /* 0x000000102c2c7c10 */ /* 0x000fe4000ff7e0ff */
[----:B------:R-:W-:Y:S02]  /*2e20*/  IADD3 R48, P5, PT, R48, UR16, RZ ;  /* 0x0000001030307c10 */ /* 0x000fe4000ffbe0ff */
[----:B------:R-:W-:Y:S02]  /*2e30*/  IADD3 R66, P2, PT, R66, UR16, RZ ;  /* 0x0000001042427c10 */ /* 0x000fe4000ff5e0ff */
[----:B------:R-:W-:-:S02]  /*2e40*/  IADD3.X R45, PT, PT, R45, UR17, RZ, P3, !PT ;  /* 0x000000112d2d7c10 */ /* 0x000fc40009ffe4ff */
[----:B------:R-:W-:Y:S02]  /*2e50*/  IADD3.X R49, PT, PT, R49, UR17, RZ, P5, !PT ;  /* 0x0000001131317c10 */ /* 0x000fe4000affe4ff */
[----:B------:R-:W-:Y:S02]  /*2e60*/  IADD3.X R67, PT, PT, R67, UR17, RZ, P2, !PT ;  /* 0x0000001143437c10 */ /* 0x000fe400097fe4ff */
[----:B------:R-:W-:Y:S02]  /*2e70*/  IADD3 R70, P0, PT, R70, UR16, RZ ;  /* 0x0000001046467c10 */ /* 0x000fe4000ff1e0ff */
[----:B------:R-:W-:Y:S02]  /*2e80*/  IADD3 R74, P1, PT, R74, UR16, RZ ;  /* 0x000000104a4a7c10 */ /* 0x000fe4000ff3e0ff */
[----:B------:R-:W-:Y:S02]  /*2e90*/  IADD3 R78, P3, PT, R78, UR16, RZ ;  /* 0x000000104e4e7c10 */ /* 0x000fe4000ff7e0ff */
[----:B------:R-:W-:-:S02]  /*2ea0*/  IADD3 R76, P5, PT, R76, UR16, RZ ;  /* 0x000000104c4c7c10 */ /* 0x000fc4000ffbe0ff */
[----:B------:R-:W-:Y:S01]  /*2eb0*/  IADD3 R72, P2, PT, R72, UR16, RZ ;  /* 0x0000001048487c10 */ /* 0x000fe2000ff5e0ff */
[----:B------:R-:W-:Y:S02]  /*2ec0*/  USHF.R.U32.HI UR16, URZ, 0x4, UR7 ;  /* 0x00000004ff107899 */ /* 0x000fe40008011607 */
[----:B------:R-:W-:Y:S02]  /*2ed0*/  USHF.R.S32.HI UR7, URZ, 0x6, UR18 ;  /* 0x00000006ff077899 */ /* 0x000fe40008011412 */
[----:B------:R-:W-:Y:S02]  /*2ee0*/  USGXT.U32 UR18, UR15, 0xe ;  /* 0x0000000e0f12789a */ /* 0x000fe40008000000 */
[----:B------:R-:W-:Y:S02]  /*2ef0*/  USGXT.U32 UR16, UR16, 0xe ;  /* 0x0000000e1010789a */ /* 0x000fe40008000000 */
[----:B------:R-:W-:Y:S02]  /*2f00*/  UIADD3 UR28, UP3, UPT, UR18, 0x2, URZ ;  /* 0x00000002121c7890 */ /* 0x000fe4000ff7e0ff */
[----:B------:R-:W-:-:S02]  /*2f10*/  UIADD3 UR26, UP2, UPT, UR16, 0x80, URZ ;  /* 0x00000080101a7890 */ /* 0x000fc4000ff5e0ff */
[----:B------:R-:W-:Y:S02]  /*2f20*/  UIADD3.X UR29, UPT, UPT, UR6, 0x40004040, URZ, UP3, !UPT ;  /* 0x40004040061d7890 */ /* 0x000fe40009ffe4ff */
[----:B------:R-:W-:Y:S02]  /*2f30*/  UISETP.LT.OR UP3, UPT, UR30, 0x40, UP1 ;  /* 0x000000401e00788c */ /* 0x000fe40008f61670 */
[----:B------:R-:W-:Y:S02]  /*2f40*/  UISETP.LT.AND UP4, UPT, UR7, 0x1, UPT ;  /* 0x000000010700788c */ /* 0x000fe4000bf81270 */
[----:B------:R-:W-:Y:S02]  /*2f50*/  UIADD3.X UR27, UPT, UPT, UR5, 0x40004040, URZ, UP2, !UPT ;  /* 0x40004040051b7890 */ /* 0x000fe400097fe4ff */
[----:B------:R-:W-:Y:S01]  /*2f60*/  USEL UR5, UR7, 0x1, !UP4 ;  /* 0x0000000107057887 */ /* 0x000fe2000e000000 */
[----:B--2---:R-:W-:Y:S02]  /*2f70*/  IADD3.X R75, PT, PT, R73, UR17, RZ, P1, !PT ;  /* 0x00000011494b7c10 */ /* 0x004fe40008ffe4ff */
[----:B---3--:R-:W-:Y:S01]  /*2f80*/  IADD3.X R79, PT, PT, R77, UR17, RZ, P3, !PT ;  /* 0x000000114d4f7c10 */ /* 0x008fe20009ffe4ff */
[----:B------:R-:W-:Y:S01]  /*2f90*/  UIADD3 UR15, UPT, UPT, UR5, -0x1, URZ ;  /* 0xffffffff050f7890 */ /* 0x000fe2000fffe0ff */
[----:B------:R-:W-:-:S02]  /*2fa0*/  IADD3.X R71, PT, PT, R71, UR17, RZ, P0, !PT ;  /* 0x0000001147477c10 */ /* 0x000fc400087fe4ff */
[----:B------:R-:W-:Y:S02]  /*2fb0*/  IADD3.X R77, PT, PT, R114, UR17, RZ, P5, !PT ;  /* 0x00000011724d7c10 */ /* 0x000fe4000affe4ff */
[----:B------:R-:W-:Y:S01]  /*2fc0*/  IADD3.X R73, PT, PT, R115, UR17, RZ, P2, !PT ;  /* 0x0000001173497c10 */ /* 0x000fe200097fe4ff */
[----:B------:R-:W-:Y:S02]  /*2fd0*/  USHF.L.U32 UR10, UR10, 0x6, URZ ;  /* 0x000000060a0a7899 */ /* 0x000fe400080006ff */
[----:B------:R-:W-:Y:S01]  /*2fe0*/  UISETP.NE.U32.AND UP2, UPT, UR15, URZ, UPT ;  /* 0x000000ff0f00728c */ /* 0x000fe2000bf45070 */
[----:B----4-:R-:W-:Y:S10]  /*2ff0*/  BRA.U UP3, `(.L_x_6) ;  /* 0x0000000103847547 */ /* 0x010ff4000b800000 */
[----:B------:R-:W-:Y:S02]  /*3000*/  UIADD3 UR5, UPT, UPT, UR13, 0x2000, URZ ;  /* 0x000020000d057890 */ /* 0x000fe4000fffe0ff */
[----:B------:R-:W-:Y:S02]  /*3010*/  USHF.R.U32.HI UR20, URZ, 0x4, UR13 ;  /* 0x00000004ff147899 */ /* 0x000fe4000801160d */
[----:B------:R-:W-:Y:S02]  /*3020*/  USHF.R.U32.HI UR5, URZ, 0x4, UR5 ;  /* 0x00000004ff057899 */ /* 0x000fe40008011605 */
[----:B------:R-:W-:Y:S02]  /*3030*/  USGXT.U32 UR20, UR20, 0xe ;  /* 0x0000000e1414789a */ /* 0x000fe40008000000 */
[----:B------:R-:W-:Y:S02]  /*3040*/  USGXT.U32 UR22, UR5, 0xe ;  /* 0x0000000e0516789a */ /* 0x000fe40008000000 */
[----:B------:R-:W-:-:S02]  /*3050*/  UIADD3 UR42, UP3, UPT, UR20, 0x80, URZ ;  /* 0x00000080142a7890 */ /* 0x000fc4000ff7e0ff */
[----:B------:R-:W-:Y:S01]  /*3060*/  UIADD3 UR40, UP4, UPT, UR22, 0x2, URZ ;  /* 0x0000000216287890 */ /* 0x000fe2000ff9e0ff */
[----:B------:R-:W-:Y:S01]  /*3070*/  UMOV UR5, URZ ;  /* 0x000000ff00057c82 */ /* 0x000fe20008000000 */
[----:B------:R-:W-:Y:S01]  /*3080*/  UMOV UR44, 0x0 ;  /* 0x00000000002c7882 */ /* 0x000fe20000000000 */
[----:B------:R-:W-:Y:S02]  /*3090*/  UIADD3.X UR43, UPT, UPT, UR5, 0x40004040, URZ, UP3, !UPT ;  /* 0x40004040052b7890 */ /* 0x000fe40009ffe4ff */
[----:B------:R-:W-:Y:S02]  /*30a0*/  UIADD3.X UR41, UPT, UPT, UR5, 0x40004040, URZ, UP4, !UPT ;  /* 0x4000404005297890 */ /* 0x000fe4000a7fe4ff */
[----:B------:R-:W-:Y:S02]  /*30b0*/  UIADD3.64 UR32, UPT, UPT, UR42, 0x80, URZ ;  /* 0x000000802a207897 */ /* 0x000fe4000fffe0ff */
[----:B------:R-:W-:Y:S02]  /*30c0*/  UIADD3.64 UR34, UPT, UPT, UR40, 0x2, URZ ;  /* 0x0000000228227897 */ /* 0x000fe4000fffe0ff */
[----:B------:R-:W-:-:S02]  /*30d0*/  UIADD3.64 UR36, UPT, UPT, UR42, 0x100, URZ ;  /* 0x000001002a247897 */ /* 0x000fc4000fffe0ff */
[----:B------:R-:W-:Y:S01]  /*30e0*/  UIADD3.64 UR38, UPT, UPT, UR40, 0x4, URZ ;  /* 0x0000000428267897 */ /* 0x000fe2000fffe0ff */
[----:B------:R-:W-:Y:S01]  /*30f0*/  UMOV UR45, 0x4108010 ;  /* 0x04108010002d7882 */ /* 0x000fe20000000000 */
[----:B------:R-:W-:Y:S01]  /*3100*/  UMOV UR21, 0x40004040 ;  /* 0x4000404000157882 */ /* 0x000fe20000000000 */
[----:B------:R-:W-:Y:S01]  /*3110*/  UMOV UR23, 0x40004040 ;  /* 0x4000404000177882 */ /* 0x000fe20000000000 */
[----:B------:R-:W-:Y:S01]  /*3120*/  UMOV UR46, 0x0 ;  /* 0x00000000002e7882 */ /* 0x000fe20000000000 */
[----:B------:R-:W-:Y:S01]  /*3130*/  UMOV UR47, 0x4108010 ;  /* 0x04108010002f7882 */ /* 0x000fe20000000000 */
[----:B------:R-:W-:Y:S01]  /*3140*/  UMOV UR48, 0x0 ;  /* 0x0000000000307882 */ /* 0x000fe20000000000 */
[----:B------:R-:W-:Y:S01]  /*3150*/  UMOV UR49, 0x4108010 ;  /* 0x0410801000317882 */ /* 0x000fe20000000000 */
[----:B------:R-:W-:Y:S01]  /*3160*/  UMOV UR6, UR14 ;  /* 0x0000000e00067c82 */ /* 0x000fe20008000000 */
[----:B------:R-:W-:Y:S01]  /*3170*/  UMOV UR7, URZ ;  /* 0x000000ff00077c82 */ /* 0x000fe20008000000 */
[----:B------:R0:W-:Y:S01]  /*3180*/  UTCHMMA gdesc[UR20], gdesc[UR22], tmem[UR12], tmem[UR44], idesc[UR45], !UPT ;  /* 0x00ff2c16140075ea */ /* 0x0001e2000f80000c */
[----:B------:R-:W-:Y:S01]  /*3190*/  UMOV UR50, 0x0 ;  /* 0x0000000000327882 */ /* 0x000fe20000000000 */
[----:B------:R-:W-:Y:S01]  /*31a0*/  UMOV UR51, 0x4108010 ;  /* 0x0410801000337882 */ /* 0x000fe20000000000 */
[----:B------:R0:W-:Y:S01]  /*31b0*/  UTCHMMA gdesc[UR42], gdesc[UR40], tmem[UR12], tmem[UR46], idesc[UR47], UPT ;  /* 0x00ff2e282a0075ea */ /* 0x0001e2000b80000c */
[----:B------:R-:W-:Y:S01]  /*31c0*/  UMOV UR6, UR6 ;  /* 0x0000000600067c82 */ /* 0x000fe20008000000 */
[----:B------:R0:W-:Y:S01]  /*31d0*/  UTCHMMA gdesc[UR32], gdesc[UR34], tmem[UR12], tmem[UR48], idesc[UR49], UPT ;  /* 0x00ff3022200075ea */ /* 0x0001e2000b80000c */
[----:B------:R0:W-:Y:S01]  /*31e0*/  UTCHMMA gdesc[UR36], gdesc[UR38], tmem[UR12], tmem[UR50], idesc[UR51], UPT ;  /* 0x00ff3226240075ea */ /* 0x0001e2000b80000c */
[----:B------:R0:W-:Y:S01]  /*31f0*/  UTCBAR [UR6], URZ ;  /* 0x000000ff060073e9 */ /* 0x0001e200080000ff */
[----:B------:R-:W-:Y:S01]  /*3200*/  NOP ;  /* 0x0000000000007918 */ /* 0x000fe20000000000 */
.L_x_6:
[----:B------:R-:W-:Y:S05]  /*3210*/  BRA.U !UP2, `(.L_x_7) ;  /* 0x0000000d0a2c7547 */ /* 0x000fea000b800000 */
[----:B------:R-:W-:Y:S02]  /*3220*/  UIADD3 UR8, UPT, UPT, UR8, -0x40, URZ ;  /* 0xffffffc008087890 */ /* 0x000fe4000fffe0ff */
[----:B0-----:R-:W-:Y:S02]  /*3230*/  UIADD3.64 UR32, UPT, UPT, UR26, 0x80, URZ ;  /* 0x000000801a207897 */ /* 0x001fe4000fffe0ff */
[----:B------:R-:W-:Y:S02]  /*3240*/  UIADD3.64 UR34, UPT, UPT, UR28, 0x2, URZ ;  /* 0x000000021c227897 */ /* 0x000fe4000fffe0ff */
[----:B------:R-:W-:Y:S02]  /*3250*/  UIADD3.64 UR36, UPT, UPT, UR26, 0x100, URZ ;  /* 0x000001001a247897 */ /* 0x000fe4000fffe0ff */
[----:B------:R-:W-:Y:S01]  /*3260*/  UIADD3.64 UR38, UPT, UPT, UR28, 0x4, URZ ;  /* 0x000000041c267897 */ /* 0x000fe2000fffe0ff */
[----:B------:R-:W-:Y:S01]  /*3270*/  UMOV UR22, 0x1 ;  /* 0x0000000100167882 */ /* 0x000fe20000000000 */
[----:B------:R-:W-:-:S10]  /*3280*/  UMOV UR5, URZ ;  /* 0x000000ff00057c82 */ /* 0x000fd40008000000 */
.L_x_10:
[----:B------:R-:W-:Y:S01]  /*3290*/  USHF.L.U32 UR4, UR4, 0x1f, URZ ;  /* 0x0000001f04047899 */ /* 0x000fe200080006ff */
[----:B0-----:R-:W-:Y:S01]  /*32a0*/  IMAD.U32 R101, RZ, RZ, UR10 ;  /* 0x0000000aff657e24 */ /* 0x001fe2000f8e00ff */
[----:B------:R-:W-:Y:S01]  /*32b0*/  ISETP.GE.AND P1, PT, R82, UR8, PT ;  /* 0x0000000852007c0c */ /* 0x000fe2000bf26270 */
[----:B------:R-:W-:Y:S01]  /*32c0*/  IMAD.U32 R103, RZ, RZ, UR10 ;  /* 0x0000000aff677e24 */ /* 0x000fe2000f8e00ff */
[----:B------:R-:W-:Y:S01]  /*32d0*/  ISETP.GE.AND P2, PT, R95, UR8, PT ;  /* 0x000000085f007c0c */ /* 0x000fe2000bf46270 */
[----:B------:R-:W-:Y:S01]  /*32e0*/  IMAD.WIDE R4, R101, 0x2, R4 ;  /* 0x0000000265047825 */ /* 0x000fe200078e0204 */
[----:B------:R-:W-:-:S03]  /*32f0*/  PRMT R116, RZ, 0x7610, R116 ;  /* 0x00007610ff747816 */ /* 0x000fc60000000074 */
[----:B------:R-:W-:Y:S02]  /*3300*/  IMAD.U32 R99, RZ, RZ, UR4 ;  /* 0x00000004ff637e24 */ /* 0x000fe4000f8e00ff */
[----:B------:R-:W-:Y:S02]  /*3310*/  IMAD.WIDE R2, R103, 0x2, R2 ;  /* 0x0000000267027825 */ /* 0x000fe400078e0202 */
[----:B------:R-:W0:Y:S02]  /*3320*/  SYNCS.PHASECHK.TRANS64.TRYWAIT P0, [UR14], R99 ;  /* 0x00000063ff0075a7 */ /* 0x000e24000800110e */
[----:B0-----:R-:W-:Y:S05]  /*3330*/  @!P0 BRA `(.L_x_8) ;  /* 0x0000001400c48947 */ /* 0x001fea0003800000 */
.L_x_16:
[----:B------:R-:W2:Y:S01]  /*3340*/  @!P1 LDG.E.U16 R116, desc[UR24][R2.64] ;  /* 0x0000001802749981 */ /* 0x000ea2000c1e1500 */
[----:B------:R-:W-:Y:S02]  /*3350*/  ISETP.GE.AND P1, PT, R98, UR8, PT ;  /* 0x0000000862007c0c */ /* 0x000fe4000bf26270 */
[----:B------:R-:W-:Y:S02]  /*3360*/  ISETP.GE.AND P6, PT, R100, UR8, PT ;  /* 0x0000000864007c0c */ /* 0x000fe4000bfc6270 */
[----:B------:R-:W-:Y:S01]  /*3370*/  LOP3.LUT R102, R82, 0x4, RZ, 0xfc, !PT ;  /* 0x0000000452667812 */ /* 0x000fe200078efcff */
[----:B------:R-:W-:Y:S01]  /*3380*/  IMAD.U32 R101, RZ, RZ, UR10 ;  /* 0x0000000aff657e24 */ /* 0x000fe2000f8e00ff */
[----:B------:R-:W-:Y:S01]  /*3390*/  PRMT R114, RZ, 0x7610, R114 ;  /* 0x00007610ff727816 */ /* 0x000fe20000000072 */
[----:B------:R-:W-:Y:S01]  /*33a0*/  IMAD.U32 R99, RZ, RZ, UR10 ;  /* 0x0000000aff637e24 */ /* 0x000fe2000f8e00ff */
[----:B------:R-:W-:Y:S01]  /*33b0*/  ISETP.GE.AND P0, PT, R102, UR8, PT ;  /* 0x0000000866007c0c */ /* 0x000fe2000bf06270 */
[----:B------:R-:W-:Y:S01]  /*33c0*/  IMAD.WIDE R44, R101, 0x2, R44 ;  /* 0x00000002652c7825 */ /* 0x000fe200078e022c */
[----:B------:R-:W-:-:S02]  /*33d0*/  PRMT R102, RZ, 0x7610, R102 ;  /* 0x00007610ff667816 */ /* 0x000fc40000000066 */
[----:B------:R-:W-:Y:S01]  /*33e0*/  PRMT R112, RZ, 0x7610, R112 ;  /* 0x00007610ff707816 */ /* 0x000fe20000000070 */
[----:B------:R-:W-:Y:S01]  /*33f0*/  IMAD.WIDE R66, R99, 0x2, R66 ;  /* 0x0000000263427825 */ /* 0x000fe200078e0242 */
[----:B------:R-:W3:Y:S01]  /*3400*/  @!P2 LDG.E.U16 R114, desc[UR24][R4.64] ;  /* 0x000000180472a981 */ /* 0x000ee2000c1e1500 */
[----:B------:R-:W-:Y:S02]  /*3410*/  ISETP.GE.AND P5, PT, R86, UR8, PT ;  /* 0x0000000856007c0c */ /* 0x000fe4000bfa6270 */
[----:B------:R-:W-:Y:S01]  /*3420*/  ISETP.GE.AND P3, PT, R87, UR8, PT ;  /* 0x0000000857007c0c */ /* 0x000fe2000bf66270 */
[----:B------:R-:W4:Y:S01]  /*3430*/  @!P1 LDG.E.U16 R102, desc[UR24][R44.64] ;  /* 0x000000182c669981 */ /* 0x000f22000c1e1500 */
[----:B------:R-:W-:Y:S02]  /*3440*/  ISETP.GE.AND P2, PT, R88, UR8, PT ;  /* 0x0000000858007c0c */ /* 0x000fe4000bf46270 */
[----:B------:R-:W-:Y:S01]  /*3450*/  ISETP.GE.AND P1, PT, R89, UR8, PT ;  /* 0x0000000859007c0c */ /* 0x000fe2000bf26270 */
[----:B------:R-:W5:Y:S01]  /*3460*/  @!P6 LDG.E.U16 R112, desc[UR24][R66.64] ;  /* 0x000000184270e981 */ /* 0x000f62000c1e1500 */
[----:B------:R-:W-:Y:S01]  /*3470*/  ISETP.GE.AND P6, PT, R97, UR8, PT ;  /* 0x0000000861007c0c */ /* 0x000fe2000bfc6270 */
[----:B------:R-:W-:-:S02]  /*3480*/  IMAD.U32 R103, RZ, RZ, UR10 ;  /* 0x0000000aff677e24 */ /* 0x000fc4000f8e00ff */
[----:B------:R-:W-:Y:S01]  /*3490*/  IMAD.U32 R105, RZ, RZ, UR10 ;  /* 0x0000000aff697e24 */ /* 0x000fe2000f8e00ff */
[----:B------:R-:W-:Y:S01]  /*34a0*/  PRMT R110, RZ, 0x7610, R110 ;  /* 0x00007610ff6e7816 */ /* 0x000fe2000000006e */
[----:B------:R-:W-:Y:S01]  /*34b0*/  IMAD.WIDE R46, R99, 0x2, R46 ;  /* 0x00000002632e7825 */ /* 0x000fe200078e022e */
[----:B------:R-:W-:Y:S02]  /*34c0*/  PRMT R108, RZ, 0x7610, R108 ;  /* 0x00007610ff6c7816 */ /* 0x000fe4000000006c */
[----:B------:R-:W-:Y:S01]  /*34d0*/  PRMT R106, RZ, 0x7610, R106 ;  /* 0x00007610ff6a7816 */ /* 0x000fe2000000006a */
[----:B------:R-:W-:Y:S01]  /*34e0*/  IMAD.WIDE R68, R101, 0x2, R68 ;  /* 0x0000000265447825 */ /* 0x000fe200078e0244 */
[----:B------:R-:W-:Y:S02]  /*34f0*/  PRMT R104, RZ, 0x7610, R104 ;  /* 0x00007610ff687816 */ /* 0x000fe40000000068 */
[----:B------:R-:W-:Y:S01]  /*3500*/  PRMT R113, RZ, 0x7610, R113 ;  /* 0x00007610ff717816 */ /* 0x000fe20000000071 */
[----:B------:R-:W-:Y:S01]  /*3510*/  IMAD.WIDE R76, R103, 0x2, R76 ;  /* 0x00000002674c7825 */ /* 0x000fe200078e024c */
[----:B------:R-:W-:Y:S01]  /*3520*/  PRMT R111, RZ, 0x7610, R111 ;  /* 0x00007610ff6f7816 */ /* 0x000fe2000000006f */
[----:B------:R-:W5:Y:S02]  /*3530*/  @!P2 LDG.E.U16 R106, desc[UR24][R68.64] ;  /* 0x00000018446aa981 */ /* 0x000f64000c1e1500 */
[----:B------:R-:W-:-:S02]  /*3540*/  IMAD.WIDE R74, R105, 0x2, R74 ;  /* 0x00000002694a7825 */ /* 0x000fc400078e024a */
[----:B------:R-:W5:Y:S02]  /*3550*/  @!P3 LDG.E.U16 R108, desc[UR24][R76.64] ;  /* 0x000000184c6cb981 */ /* 0x000f64000c1e1500 */
[----:B------:R-:W-:Y:S02]  /*3560*/  IMAD.WIDE R8, R103, 0x2, R8 ;  /* 0x0000000267087825 */ /* 0x000fe400078e0208 */
[----:B------:R-:W5:Y:S02]  /*3570*/  @!P5 LDG.E.U16 R110, desc[UR24][R74.64] ;  /* 0x000000184a6ed981 */ /* 0x000f64000c1e1500 */
[C---:B------:R-:W-:Y:S02]  /*3580*/  IMAD.WIDE R6, R99.reuse, 0x2, R6 ;  /* 0x0000000263067825 */ /* 0x040fe400078e0206 */
[----:B------:R-:W5:Y:S04]  /*3590*/  @!P1 LDG.E.U16 R104, desc[UR24][R46.64] ;  /* 0x000000182e689981 */ /* 0x000f68000c1e1500 */
[----:B------:R-:W5:Y:S04]  /*35a0*/  @!P0 LDG.E.U16 R113, desc[UR24][R6.64] ;  /* 0x0000001806718981 */ /* 0x000f68000c1e1500 */
[----:B------:R-:W5:Y:S01]  /*35b0*/  @!P6 LDG.E.U16 R111, desc[UR24][R8.64] ;  /* 0x00000018086fe981 */ /* 0x000f62000c1e1500 */
[----:B------:R-:W-:Y:S01]  /*35c0*/  ISETP.GE.AND P0, PT, R90, UR8, PT ;  /* 0x000000085a007c0c */ /* 0x000fe2000bf06270 */
[----:B------:R-:W-:Y:S01]  /*35d0*/  IMAD.WIDE R42, R99, 0x2, R42 ;  /* 0x00000002632a7825 */ /* 0x000fe200078e022a */
[----:B------:R-:W-:-:S03]  /*35e0*/  PRMT R99, RZ, 0x7610, R99 ;  /* 0x00007610ff637816 */ /* 0x000fc60000000063 */
[----:B------:R-:W-:Y:S01]  /*35f0*/  IMAD.WIDE R48, R105, 0x2, R48 ;  /* 0x0000000269307825 */ /* 0x000fe200078e0230 */
[----:B------:R-:W-:Y:S02]  /*3600*/  ISETP.GE.AND P1, PT, R91, UR8, PT ;  /* 0x000000085b007c0c */ /* 0x000fe4000bf26270 */
[----:B------:R-:W-:Y:S02]  /*3610*/  ISETP.GE.AND P2, PT, R92, UR8, PT ;  /* 0x000000085c007c0c */ /* 0x000fe4000bf46270 */
[----:B------:R-:W-:Y:S02]  /*3620*/  ISETP.GE.AND P3, PT, R93, UR8, PT ;  /* 0x000000085d007c0c */ /* 0x000fe4000bf66270 */
[----:B------:R-:W-:Y:S01]  /*3630*/  ISETP.GE.AND P5, PT, R94, UR8, PT ;  /* 0x000000085e007c0c */ /* 0x000fe2000bfa6270 */
[----:B------:R-:W5:Y:S01]  /*3640*/  @!P0 LDG.E.U16 R99, desc[UR24][R48.64] ;  /* 0x0000001830638981 */ /* 0x000f62000c1e1500 */
[----:B------:R-:W-:Y:S01]  /*3650*/  ISETP.GE.AND P0, PT, R96, UR8, PT ;  /* 0x0000000860007c0c */ /* 0x000fe2000bf06270 */
[----:B------:R-:W-:Y:S01]  /*3660*/  IMAD.WIDE R64, R101, 0x2, R64 ;  /* 0x0000000265407825 */ /* 0x000fe200078e0240 */
[----:B------:R-:W-:-:S02]  /*3670*/  PRMT R101, RZ, 0x7610, R101 ;  /* 0x00007610ff657816 */ /* 0x000fc40000000065 */
[----:B------:R-:W-:Y:S01]  /*3680*/  PRMT R107, RZ, 0x7610, R107 ;  /* 0x00007610ff6b7816 */ /* 0x000fe2000000006b */
[----:B------:R-:W-:Y:S01]  /*3690*/  IMAD.WIDE R70, R103, 0x2, R70 ;  /* 0x0000000267467825 */ /* 0x000fe200078e0246 */
[----:B------:R-:W-:-:S03]  /*36a0*/  PRMT R109, RZ, 0x7610, R109 ;  /* 0x00007610ff6d7816 */ /* 0x000fc6000000006d */
[----:B------:R-:W-:Y:S01]  /*36b0*/  IMAD.WIDE R72, R103, 0x2, R72 ;  /* 0x0000000267487825 */ /* 0x000fe200078e0248 */
[----:B------:R-:W-:Y:S01]  /*36c0*/  PRMT R103, RZ, 0x7610, R103 ;  /* 0x00007610ff677816 */ /* 0x000fe20000000067 */
[----:B------:R-:W5:Y:S02]  /*36d0*/  @!P1 LDG.E.U16 R101, desc[UR24][R70.64] ;  /* 0x0000001846659981 */ /* 0x000f64000c1e1500 */
[----:B------:R-:W-:Y:S01]  /*36e0*/  IMAD.WIDE R78, R105, 0x2, R78 ;  /* 0x00000002694e7825 */ /* 0x000fe200078e024e */
[----:B------:R-:W-:Y:S01]  /*36f0*/  PRMT R105, RZ, 0x7610, R105 ;  /* 0x00007610ff697816 */ /* 0x000fe20000000069 */
[----:B------:R-:W5:Y:S04]  /*3700*/  @!P5 LDG.E.U16 R107, desc[UR24][R64.64] ;  /* 0x00000018406bd981 */ /* 0x000f68000c1e1500 */
[----:B------:R-:W5:Y:S04]  /*3710*/  @!P2 LDG.E.U16 R103, desc[UR24][R78.64] ;  /* 0x000000184e67a981 */ /* 0x000f68000c1e1500 */
[----:B------:R-:W5:Y:S04]  /*3720*/  @!P3 LDG.E.U16 R105, desc[UR24][R72.64] ;  /* 0x000000184869b981 */ /* 0x000f68000c1e1500 */
[----:B------:R-:W5:Y:S01]  /*3730*/  @!P0 LDG.E.U16 R109, desc[UR24][R42.64] ;  /* 0x000000182a6d8981 */ /* 0x000f62000c1e1500 */
[----:B------:R-:W-:Y:S01]  /*3740*/  BAR.SYNC.DEFER_BLOCKING 0x0 ;  /* 0x0000000000007b1d */ /* 0x000fe20000010000 */
[----:B------:R-:W-:-:S02]  /*3750*/  IMAD.U32 R115, RZ, RZ, UR11 ;  /* 0x0000000bff737e24 */ /* 0x000fc4000f8e00ff */
[----:B------:R-:W-:Y:S01]  /*3760*/  IMAD.U32 R117, RZ, RZ, UR11 ;  /* 0x0000000bff757e24 */ /* 0x000fe2000f8e00ff */
[----:B------:R-:W-:Y:S01]  /*3770*/  PRMT R118, RZ, 0x7610, R118 ;  /* 0x00007610ff767816 */ /* 0x000fe20000000076 */
[C---:B------:R-:W-:Y:S01]  /*3780*/  IMAD.WIDE R40, R115.reuse, 0x2, R40 ;  /* 0x0000000273287825 */ /* 0x040fe200078e0228 */
[----:B------:R-:W-:Y:S02]  /*3790*/  PRMT R119, RZ, 0x7610, R119 ;  /* 0x00007610ff777816 */ /* 0x000fe40000000077 */
[----:B------:R-:W-:Y:S01]  /*37a0*/  PRMT R121, RZ, 0x7610, R121 ;  /* 0x00007610ff797816 */ /* 0x000fe20000000079 */
[----:B------:R-:W-:Y:S01]  /*37b0*/  IMAD.WIDE R38, R115, 0x2, R38 ;  /* 0x0000000273267825 */ /* 0x000fe200078e0226 */
[----:B------:R-:W-:Y:S02]  /*37c0*/  PRMT R123, RZ, 0x7610, R123 ;  /* 0x00007610ff7b7816 */ /* 0x000fe4000000007b */
[----:B------:R-:W-:Y:S01]  /*37d0*/  PRMT R125, RZ, 0x7610, R125 ;  /* 0x00007610ff7d7816 */ /* 0x000fe2000000007d */
[----:B------:R-:W-:-:S04]  /*37e0*/  IMAD.WIDE R36, R117, 0x2, R36 ;  /* 0x0000000275247825 */ /* 0x000fc800078e0224 */
        /* <DEDUP_REMOVED lines=11> */
[----:B------:R-:W-:Y:S01]  /*38a0*/  IMAD.WIDE R12, R117, 0x2, R12 ;  /* 0x00000002750c7825 */ /* 0x000fe200078e020c */
[----:B------:R-:W-:-:S03]  /*38b0*/  PRMT R117, RZ, 0x7610, R117 ;  /* 0x00007610ff757816 */ /* 0x000fc60000000075 */
[----:B------:R-:W-:Y:S01]  /*38c0*/  IMAD.WIDE R10, R115, 0x2, R10 ;  /* 0x00000002730a7825 */ /* 0x000fe200078e020a */
[----:B------:R-:W-:Y:S01]  /*38d0*/  PRMT R115, RZ, 0x7610, R115 ;  /* 0x00007610ff737816 */ /* 0x000fe20000000073 */
[----:B--2---:R-:W-:Y:S04]  /*38e0*/  STS.U16 [R81+UR13+0x4000], R116 ;  /* 0x0040007451007988 */ /* 0x004fe8000800040d */
[----:B---3--:R0:W-:Y:S02]  /*38f0*/  STS.U16 [R81+UR13+0x4400], R114 ;  /* 0x0044007251007988 */ /* 0x0081e4000800040d */
[----:B0-----:R-:W-:-:S04]  /*3900*/  LOP3.LUT R114, R63, 0x3f, RZ, 0xc0, !PT ;  /* 0x0000003f3f727812 */ /* 0x001fc800078ec0ff */
[----:B------:R-:W-:Y:S01]  /*3910*/  ISETP.GE.AND P0, PT, R114, UR8, PT ;  /* 0x0000000872007c0c */ /* 0x000fe2000bf06270 */
[----:B----4-:R0:W-:Y:S01]  /*3920*/  STS.U16 [R81+UR13+0x4800], R102 ;  /* 0x0048006651007988 */ /* 0x0101e2000800040d */
[----:B------:R-:W-:Y:S02]  /*3930*/  PRMT R114, RZ, 0x7610, R114 ;  /* 0x00007610ff727816 */ /* 0x000fe40000000072 */
[----:B------:R-:W-:Y:S01]  /*3940*/  PRMT R116, RZ, 0x7610, R116 ;  /* 0x00007610ff747816 */ /* 0x000fe20000000074 */
[----:B-----5:R1:W-:Y:S04]  /*3950*/  STS.U16 [R81+UR13+0x4c00], R112 ;  /* 0x004c007051007988 */ /* 0x0203e8000800040d */
[----:B------:R2:W-:Y:S01]  /*3960*/  STS.U16 [R81+UR13+0x5800], R106 ;  /* 0x0058006a51007988 */ /* 0x0005e2000800040d */
[----:B0-----:R-:W-:-:S03]  /*3970*/  PRMT R102, RZ, 0x7610, R102 ;  /* 0x00007610ff667816 */ /* 0x001fc60000000066 */
[----:B------:R0:W-:Y:S01]  /*3980*/  STS.U16 [R81+UR13+0x5400], R108 ;  /* 0x0054006c51007988 */ /* 0x0001e2000800040d */
[----:B-1----:R-:W-:-:S03]  /*3990*/  PRMT R112, RZ, 0x7610, R112 ;  /* 0x00007610ff707816 */ /* 0x002fc60000000070 */
[----:B------:R1:W-:Y:S01]  /*39a0*/  STS.U16 [R81+UR13+0x5000], R110 ;  /* 0x0050006e51007988 */ /* 0x0003e2000800040d */
[----:B--2---:R-:W-:-:S03]  /*39b0*/  PRMT R106, RZ, 0x7610, R106 ;  /* 0x00007610ff6a7816 */ /* 0x004fc6000000006a */
[----:B------:R-:W-:Y:S01]  /*39c0*/  STS.U16 [R81+UR13+0x5c00], R104 ;  /* 0x005c006851007988 */ /* 0x000fe2000800040d */
[----:B0-----:R-:W-:-:S03]  /*39d0*/  PRMT R108, RZ, 0x7610, R108 ;  /* 0x00007610ff6c7816 */ /* 0x001fc6000000006c */
[----:B------:R0:W-:Y:S01]  /*39e0*/  STS.U16 [R80+UR13+0x4200], R113 ;  /* 0x0042007150007988 */ /* 0x0001e2000800040d */
[----:B-1----:R-:W-:-:S03]  /*39f0*/  PRMT R110, RZ, 0x7610, R110 ;  /* 0x00007610ff6e7816 */ /* 0x002fc6000000006e */
[----:B------:R1:W-:Y:S04]  /*3a00*/  STS.U16 [R80+UR13+0x4600], R111 ;  /* 0x0046006f50007988 */ /* 0x0003e8000800040d */
[----:B------:R-:W2:Y:S01]  /*3a10*/  @!P0 LDG.E.U16 R114, desc[UR24][R10.64] ;  /* 0x000000180a728981 */ /* 0x000ea2000c1e1500 */
[----:B0-----:R-:W-:-:S03]  /*3a20*/  PRMT R113, RZ, 0x7610, R113 ;  /* 0x00007610ff717816 */ /* 0x001fc60000000071 */
[----:B------:R-:W3:Y:S01]  /*3a30*/  @!P0 LDG.E.U16 R116, desc[UR24][R14.64] ;  /* 0x000000180e748981 */ /* 0x000ee2000c1e1500 */
[----:B-1----:R-:W-:-:S03]  /*3a40*/  PRMT R111, RZ, 0x7610, R111 ;  /* 0x00007610ff6f7816 */ /* 0x002fc6000000006f */
[----:B------:R-:W4:Y:S04]  /*3a50*/  @!P0 LDG.E.U16 R118, desc[UR24][R18.64] ;  /* 0x0000001812768981 */ /* 0x000f28000c1e1500 */
[----:B------:R-:W5:Y:S04]  /*3a60*/  @!P0 LDG.E.U16 R102, desc[UR24][R22.64] ;  /* 0x0000001816668981 */ /* 0x000f68000c1e1500 */
        /* <DEDUP_REMOVED lines=12> */
[----:B------:R0:W-:Y:S04]  /*3b30*/  STS.U16 [R80+UR13+0x4a00], R99 ;  /* 0x004a006350007988 */ /* 0x0001e8000800040d */
[----:B------:R0:W-:Y:S04]  /*3b40*/  STS.U16 [R80+UR13+0x4e00], R101 ;  /* 0x004e006550007988 */ /* 0x0001e8000800040d */
[----:B------:R0:W-:Y:S04]  /*3b50*/  STS.U16 [R80+UR13+0x5200], R103 ;  /* 0x0052006750007988 */ /* 0x0001e8000800040d */
[----:B------:R0:W-:Y:S04]  /*3b60*/  STS.U16 [R80+UR13+0x5600], R105 ;  /* 0x0056006950007988 */ /* 0x0001e8000800040d */
[----:B------:R0:W-:Y:S04]  /*3b70*/  STS.U16 [R80+UR13+0x5a00], R107 ;  /* 0x005a006b50007988 */ /* 0x0001e8000800040d */
[----:B------:R0:W-:Y:S01]  /*3b80*/  STS.U16 [R80+UR13+0x5e00], R109 ;  /* 0x005e006d50007988 */ /* 0x0001e2000800040d */
[----:B------:R-:W-:-:S04]  /*3b90*/  ULEA UR14, UR22, UR13, 0x3 ;  /* 0x0000000d160e7291 */ /* 0x000fc8000f8e18ff */
[----:B------:R-:W-:Y:S01]  /*3ba0*/  UIADD3 UR14, UPT, UPT, UR14, 0x8000, URZ ;  /* 0x000080000e0e7890 */ /* 0x000fe2000fffe0ff */
[----:B--2---:R0:W-:Y:S04]  /*3bb0*/  STS.U16 [R81+UR13+0x6000], R114 ;  /* 0x0060007251007988 */ /* 0x0041e8000800040d */
[----:B---3--:R0:W-:Y:S04]  /*3bc0*/  STS.U16 [R81+UR13+0x6400], R116 ;  /* 0x0064007451007988 */ /* 0x0081e8000800040d */
[----:B----4-:R0:W-:Y:S04]  /*3bd0*/  STS.U16 [R81+UR13+0x6800], R118 ;  /* 0x0068007651007988 */ /* 0x0101e8000800040d */
[----:B-----5:R0:W-:Y:S04]  /*3be0*/  STS.U16 [R81+UR13+0x6c00], R102 ;  /* 0x006c006651007988 */ /* 0x0201e8000800040d */
        /* <DEDUP_REMOVED lines=12> */
[----:B------:R1:W-:Y:S06]  /*3cb0*/  MEMBAR.ALL.CTA ;  /* 0x0000000000007992 */ /* 0x0003ec0000008000 */
[----:B-1----:R-:W1:Y:S02]  /*3cc0*/  FENCE.VIEW.ASYNC.S ;  /* 0x00000000000073c6 */ /* 0x002e640000000000 */
[----:B-1----:R-:W-:Y:S06]  /*3cd0*/  BAR.SYNC.DEFER_BLOCKING 0x0 ;  /* 0x0000000000007b1d */ /* 0x002fec0000010000 */
[----:B------:R-:W-:Y:S05]  /*3ce0*/  BRA.U UP1, `(.L_x_9) ;  /* 0x00000001014c7547 */ /* 0x000fea000b800000 */
[----:B------:R-:W-:Y:S01]  /*3cf0*/  UMOV UR17, 0x40004040 ;  /* 0x4000404000117882 */ /* 0x000fe20000000000 */
        /* <DEDUP_REMOVED lines=9> */
[----:B------:R1:W-:Y:S01]  /*3d90*/  UTCHMMA gdesc[UR16], gdesc[UR18], tmem[UR12], tmem[UR20], idesc[UR21], UPT ;  /* 0x00ff1412100075ea */ /* 0x0003e2000b80000c */
        /* <DEDUP_REMOVED lines=8> */
.L_x_9:
[----:B------:R-:W-:Y:S02]  /*3e20*/  UIADD3 UR22, UPT, UPT, UR22, 0x1, URZ ;  /* 0x0000000116167890 */ /* 0x000fe4000fffe0ff */
[----:B------:R-:W-:Y:S02]  /*3e30*/  UIADD3 UR15, UPT, UPT, UR15, -0x1, URZ ;  /* 0xffffffff0f0f7890 */ /* 0x000fe4000fffe0ff */
[----:B------:R-:W-:Y:S02]  /*3e40*/  UISETP.GT.AND UP2, UPT, UR22, 0x1, UPT ;  /* 0x000000011600788c */ /* 0x000fe4000bf44270 */
[----:B------:R-:W-:Y:S02]  /*3e50*/  UIADD3 UR8, UPT, UPT, UR8, -0x40, URZ ;  /* 0xffffffc008087890 */ /* 0x000fe4000fffe0ff */
[----:B-1----:R-:W-:Y:S02]  /*3e60*/  USEL UR4, URZ, 0x1, !UP2 ;  /* 0x00000001ff047887 */ /* 0x002fe4000d000000 */
[----:B------:R-:W-:-:S02]  /*3e70*/  USEL UR22, UR22, URZ, !UP2 ;  /* 0x000000ff16167287 */ /* 0x000fc4000d000000 */
[----:B------:R-:W-:Y:S02]  /*3e80*/  UISETP.NE.U32.AND UP2, UPT, UR15, URZ, UPT ;  /* 0x000000ff0f00728c */ /* 0x000fe4000bf45070 */
[----:B------:R-:W-:-:S03]  /*3e90*/  ULOP3.LUT UR6, UR5, UR4, URZ, 0x3c, !UPT ;  /* 0x0000000405067292 */ /* 0x000fc6000f8e3cff */
[----:B------:R-:W-:-:S04]  /*3ea0*/  UMOV UR4, UR5 ;  /* 0x0000000500047c82 */ /* 0x000fc80008000000 */
[----:B------:R-:W-:Y:S01]  /*3eb0*/  UMOV UR5, UR6 ;  /* 0x0000000600057c82 */ /* 0x000fe20008000000 */
[----:B------:R-:W-:Y:S05]  /*3ec0*/  BRA.U UP2, `(.L_x_10) ;  /* 0xfffffff102f07547 */ /* 0x000fea000b83ffff */
.L_x_7:
[----:B------:R-:W-:-:S09]  /*3ed0*/  UISETP.GE.AND UP1, UPT, UR30, 0x40, UPT ;  /* 0x000000401e00788c */ /* 0x000fd2000bf26270 */
[----:B------:R-:W-:Y:S05]  /*3ee0*/  BRA.U !UP1, `(.L_x_11) ;  /* 0x0000000109107547 */ /* 0x000fea000b800000 */
[----:B------:R-:W-:-:S06]  /*3ef0*/  USHF.L.U32 UR4, UR4, 0x1f, URZ ;  /* 0x0000001f04047899 */ /* 0x000fcc00080006ff */
[----:B------:R-:W-:-:S04]  /*3f00*/  IMAD.U32 R2, RZ, RZ, UR4 ;  /* 0x00000004ff027e24 */ /* 0x000fc8000f8e00ff */
[----:B------:R-:W1:Y:S02]  /*3f10*/  SYNCS.PHASECHK.TRANS64.TRYWAIT P0, [UR14], R2 ;  /* 0x00000002ff0075a7 */ /* 0x000e64000800110e */
[----:B-1----:R-:W-:Y:S05]  /*3f20*/  @!P0 BRA `(.L_x_12) ;  /* 0x0000000800d48947 */ /* 0x002fea0003800000 */
.L_x_11:
[----:B------:R-:W-:Y:S01]  /*3f30*/  BAR.SYNC.DEFER_BLOCKING 0x0 ;  /* 0x0000000000007b1d */ /* 0x000fe20000010000 */
[C---:B------:R-:W-:Y:S01]  /*3f40*/  IMAD.SHL.U32 R3, R63.reuse, 0x10, RZ ;  /* 0x000000103f037824 */ /* 0x040fe200078e00ff */
[--C-:B------:R-:W-:Y:S01]  /*3f50*/  SHF.R.S32.HI R23, RZ, 0x2, R63.reuse ;  /* 0x00000002ff177819 */ /* 0x100fe2000001143f */
[C---:B------:R-:W-:Y:S01]  /*3f60*/  IMAD.SHL.U32 R2, R63.reuse, 0x20, RZ ;  /* 0x000000203f027824 */ /* 0x040fe200078e00ff */
[----:B------:R-:W-:Y:S01]  /*3f70*/  SHF.R.S32.HI R22, RZ, 0x5, R63 ;  /* 0x00000005ff167819 */ /* 0x000fe2000001143f */
[----:B------:R-:W-:Y:S01]  /*3f80*/  IMAD.SHL.U32 R21, R63, 0x4, RZ ;  /* 0x000000043f157824 */ /* 0x000fe200078e00ff */
[----:B------:R-:W-:Y:S01]  /*3f90*/  LOP3.LUT R20, R3, 0x30, RZ, 0xc0, !PT ;  /* 0x0000003003147812 */ /* 0x000fe200078ec0ff */
[----:B------:R-:W1:Y:S01]  /*3fa0*/  LDCU UR4, c[0x0][0x3b4] ;  /* 0x00007680ff0477ac */ /* 0x000e620008000800 */
[----:B------:R-:W-:Y:S02]  /*3fb0*/  LOP3.LUT R2, R2, 0x300, RZ, 0xc0, !PT ;  /* 0x0000030002027812 */ /* 0x000fe400078ec0ff */
[----:B------:R-:W-:Y:S01]  /*3fc0*/  LOP3.LUT R21, R20, 0x3c0, R21, 0xf8, !PT ;  /* 0x000003c014157812 */ /* 0x000fe200078ef815 */
[----:B------:R-:W2:Y:S01]  /*3fd0*/  LDCU UR5, c[0x0][0x3b8] ;  /* 0x00007700ff0577ac */ /* 0x000ea20008000800 */
[----:B------:R-:W-:-:S02]  /*3fe0*/  LOP3.LUT R3, R2, 0x870, R3, 0xf8, !PT ;  /* 0x0000087002037812 */ /* 0x000fc400078ef803 */
[----:B------:R-:W-:Y:S01]  /*3ff0*/  SGXT R20, R23, 0x1 ;  /* 0x000000011714781a */ /* 0x000fe20000000200 */
[C---:B------:R-:W-:Y:S01]  /*4000*/  IMAD.SHL.U32 R23, R63.reuse, 0x2, RZ ;  /* 0x000000023f177824 */ /* 0x040fe200078e00ff */
[----:B------:R-:W-:Y:S01]  /*4010*/  SGXT R2, R22, 0x1 ;  /* 0x000000011602781a */ /* 0x000fe20000000200 */
[----:B------:R-:W-:Y:S01]  /*4020*/  IMAD.SHL.U32 R63, R63, 0x80, RZ ;  /* 0x000000803f3f7824 */ /* 0x000fe200078e00ff */
[----:B------:R-:W-:Y:S02]  /*4030*/  LOP3.LUT R22, R21, 0x1040, R20, 0x78, !PT ;  /* 0x0000104015167812 */ /* 0x000fe400078e7814 */
[----:B------:R-:W-:Y:S02]  /*4040*/  LOP3.LUT R3, R3, 0x1040, R2, 0x78, !PT ;  /* 0x0000104003037812 */ /* 0x000fe400078e7802 */
[----:B------:R-:W-:Y:S01]  /*4050*/  LOP3.LUT R2, R23, 0x80, RZ, 0xc0, !PT ;  /* 0x0000008017027812 */ /* 0x000fe200078ec0ff */
[----:B------:R-:W3:Y:S02]  /*4060*/  @!P4 SYNCS.CCTL.IV [UR13+0x8000] ;  /* 0x00800000ff00c9b1 */ /* 0x000ee4000800000d */
[----:B---3--:R-:W-:Y:S01]  /*4070*/  BAR.SYNC.DEFER_BLOCKING 0x0 ;  /* 0x0000000000007b1d */ /* 0x008fe20000010000 */
[----:B------:R-:W-:Y:S01]  /*4080*/  IADD3 R20, PT, PT, R3, UR13, R2 ;  /* 0x0000000d03147c10 */ /* 0x000fe2000fffe002 */
[----:B-1----:R-:W-:Y:S01]  /*4090*/  IMAD R2, R52, UR4, RZ ;  /* 0x0000000434027c24 */ /* 0x002fe2000f8e02ff */
[----:B------:R-:W-:Y:S01]  /*40a0*/  LOP3.LUT R63, R63, 0x400, RZ, 0xc0, !PT ;  /* 0x000004003f3f7812 */ /* 0x000fe200078ec0ff */
[----:B--2---:R-:W-:-:S03]  /*40b0*/  IMAD R3, R62, UR5, RZ ;  /* 0x000000053e037c24 */ /* 0x004fc6000f8e02ff */
[----:B------:R-:W-:Y:S01]  /*40c0*/  IADD3 R22, PT, PT, R22, UR13, R63 ;  /* 0x0000000d16167c10 */ /* 0x000fe2000fffe03f */
[----:B------:R-:W-:Y:S01]  /*40d0*/  LDTM.16dp32bit_t0_t15.x16 R4, tmem[UR9] ;  /* 0x00000009000479ee */ /* 0x000fe20008a00000 */
[----:B------:R-:W1:Y:S01]  /*40e0*/  LDTM.16dp32bit_t16_t31.x16 R4, tmem[UR9+0x10] ;  /* 0x00001009000479ee */ /* 0x000e620008a20000 */
[----:B------:R-:W2:Y:S01]  /*40f0*/  LDCU.128 UR8, c[0x0][0x390] ;  /* 0x00007200ff0877ac */ /* 0x000ea20008000c00 */
[----:B------:R-:W3:Y:S01]  /*4100*/  @!P4 SYNCS.CCTL.IV [UR13+0x8008] ;  /* 0x00800800ff00c9b1 */ /* 0x000ee2000800000d */
[----:B------:R-:W-:Y:S01]  /*4110*/  NOP ;  /* 0x0000000000007918 */ /* 0x000fe20000000000 */
[----:B--2---:R-:W-:-:S04]  /*4120*/  ISETP.GE.AND P0, PT, R52, UR10, PT ;  /* 0x0000000a34007c0c */ /* 0x004fc8000bf06270 */
[----:B------:R-:W-:Y:S02]  /*4130*/  ISETP.LT.AND P1, PT, R62, UR11, !P0 ;  /* 0x0000000b3e007c0c */ /* 0x000fe4000c721270 */
[----:B-1----:R-:W-:Y:S02]  /*4140*/  F2FP.F16.F32.PACK_AB R8, R8, R4 ;  /* 0x000000040808723e */ /* 0x002fe400000000ff */
[----:B------:R-:W-:Y:S02]  /*4150*/  F2FP.F16.F32.PACK_AB R9, R9, R5 ;  /* 0x000000050909723e */ /* 0x000fe400000000ff */
[----:B------:R-:W-:Y:S02]  /*4160*/  F2FP.F16.F32.PACK_AB R10, R10, R6 ;  /* 0x000000060a0a723e */ /* 0x000fe400000000ff */
[----:B------:R-:W-:Y:S02]  /*4170*/  F2FP.F16.F32.PACK_AB R11, R11, R7 ;  /* 0x000000070b0b723e */ /* 0x000fe400000000ff */
[----:B------:R-:W-:-:S02]  /*4180*/  F2FP.F16.F32.PACK_AB R12, R16, R12 ;  /* 0x0000000c100c723e */ /* 0x000fc400000000ff */
[----:B------:R-:W-:Y:S01]  /*4190*/  F2FP.F16.F32.PACK_AB R13, R17, R13 ;  /* 0x0000000d110d723e */ /* 0x000fe200000000ff */
[----:B---3--:R-:W-:Y:S01]  /*41a0*/  STSM.16.M88.4 [R20], R8 ;  /* 0x0000000814007844 */ /* 0x008fe20000000200 */
[----:B------:R-:W-:Y:S02]  /*41b0*/  F2FP.F16.F32.PACK_AB R14, R18, R14 ;  /* 0x0000000e120e723e */ /* 0x000fe400000000ff */
[----:B------:R-:W-:Y:S02]  /*41c0*/  F2FP.F16.F32.PACK_AB R15, R19, R15 ;  /* 0x0000000f130f723e */ /* 0x000fe400000000ff */
[C---:B------:R-:W-:Y:S02]  /*41d0*/  LEA R18, P2, R2.reuse, UR8, 0x1 ;  /* 0x0000000802127c11 */ /* 0x040fe4000f8408ff */
[C---:B------:R-:W-:Y:S01]  /*41e0*/  ISETP.LT.AND P4, PT, R61.reuse, UR11, !P0 ;  /* 0x0000000b3d007c0c */ /* 0x040fe2000c781270 */
[----:B------:R1:W-:Y:S01]  /*41f0*/  STSM.16.M88.4 [R20+0x400], R12 ;  /* 0x0004000c14007844 */ /* 0x0003e20000000200 */
[----:B------:R-:W-:Y:S01]  /*4200*/  LEA.HI.X.SX32 R24, R2, UR9, 0x1, P2 ;  /* 0x0000000902187c11 */ /* 0x000fe200090f0eff */
[----:B------:R-:W-:Y:S01]  /*4210*/  IMAD R61, R61, UR5, RZ ;  /* 0x000000053d3d7c24 */ /* 0x000fe2000f8e02ff */
[----:B------:R-:W-:Y:S01]  /*4220*/  BAR.SYNC.DEFER_BLOCKING 0x0 ;  /* 0x0000000000007b1d */ /* 0x000fe20000010000 */
[----:B------:R-:W-:-:S02]  /*4230*/  LEA R2, P2, R3, R18, 0x1 ;  /* 0x0000001203027211 */ /* 0x000fc400078408ff */
[C---:B------:R-:W-:Y:S01]  /*4240*/  ISETP.LT.AND P3, PT, R59.reuse, UR11, !P0 ;  /* 0x0000000b3b007c0c */ /* 0x040fe2000c761270 */
[----:B------:R-:W-:Y:S01]  /*4250*/  IMAD R59, R59, UR5, RZ ;  /* 0x000000053b3b7c24 */ /* 0x000fe2000f8e02ff */
[----:B------:R-:W-:Y:S02]  /*4260*/  LEA.HI.X.SX32 R3, R3, R24, 0x1, P2 ;  /* 0x0000001803037211 */ /* 0x000fe400010f0eff */
[----:B-1----:R-:W-:-:S04]  /*4270*/  LEA R12, P2, R61, R18, 0x1 ;  /* 0x000000123d0c7211 */ /* 0x002fc800078408ff */
[----:B------:R-:W-:Y:S02]  /*4280*/  LEA.HI.X.SX32 R13, R61, R24, 0x1, P2 ;  /* 0x000000183d0d7211 */ /* 0x000fe400010f0eff */
[C---:B------:R-:W-:Y:S01]  /*4290*/  ISETP.LT.AND P2, PT, R60.reuse, UR11, !P0 ;  /* 0x0000000b3c007c0c */ /* 0x040fe2000c741270 */
[----:B------:R-:W-:Y:S01]  /*42a0*/  IMAD R60, R60, UR5, RZ ;  /* 0x000000053c3c7c24 */ /* 0x000fe2000f8e02ff */
[----:B------:R-:W1:Y:S04]  /*42b0*/  LDSM.16.M88.4 R4, [R22] ;  /* 0x000000001604783b */ /* 0x000e680000000200 */
[----:B------:R-:W2:Y:S04]  /*42c0*/  LDSM.16.M88.4 R8, [R22+0x800] ;  /* 0x000800001608783b */ /* 0x000ea80000000200 */
[----:B-1----:R1:W-:Y:S01]  /*42d0*/  @P1 STG.E.U16 desc[UR24][R2.64], R4 ;  /* 0x0000000402001986 */ /* 0x0023e2000c101518 */
[----:B------:R-:W-:-:S04]  /*42e0*/  LEA R14, P1, R60, R18, 0x1 ;  /* 0x000000123c0e7211 */ /* 0x000fc800078208ff */
[----:B------:R-:W-:Y:S02]  /*42f0*/  LEA.HI.X.SX32 R15, R60, R24, 0x1, P1 ;  /* 0x000000183c0f7211 */ /* 0x000fe400008f0eff */
[C---:B------:R-:W-:Y:S01]  /*4300*/  ISETP.LT.AND P1, PT, R57.reuse, UR11, !P0 ;  /* 0x0000000b39007c0c */ /* 0x040fe2000c721270 */
[----:B------:R-:W-:Y:S01]  /*4310*/  IMAD R57, R57, UR5, RZ ;  /* 0x0000000539397c24 */ /* 0x000fe2000f8e02ff */
[----:B-1----:R-:W-:Y:S02]  /*4320*/  PRMT R3, R4, 0x7632, R3 ;  /* 0x0000763204037816 */ /* 0x002fe40000000003 */
[----:B------:R-:W-:Y:S02]  /*4330*/  LEA R2, P5, R59, R18, 0x1 ;  /* 0x000000123b027211 */ /* 0x000fe400078a08ff */
[----:B------:R-:W-:Y:S01]  /*4340*/  PRMT R4, R5, 0x7632, R4 ;  /* 0x0000763205047816 */ /* 0x000fe20000000004 */
[----:B------:R1:W-:Y:S01]  /*4350*/  @P4 STG.E.U16 desc[UR24][R12.64], R3 ;  /* 0x000000030c004986 */ /* 0x0003e2000c101518 */
[C---:B------:R-:W-:Y:S01]  /*4360*/  ISETP.LT.AND P4, PT, R58.reuse, UR11, !P0 ;  /* 0x0000000b3a007c0c */ /* 0x040fe2000c781270 */
[----:B------:R-:W-:-:S02]  /*4370*/  IMAD R58, R58, UR5, RZ ;  /* 0x000000053a3a7c24 */ /* 0x000fc4000f8e02ff */
[----:B------:R3:W-:Y:S03]  /*4380*/  @P2 STG.E.U16 desc[UR24][R14.64], R5 ;  /* 0x000000050e002986 */ /* 0x0007e6000c101518 */
[----:B------:R-:W-:-:S04]  /*4390*/  LEA R16, P6, R58, R18, 0x1 ;  /* 0x000000123a107211 */ /* 0x000fc800078c08ff */
[-C--:B------:R-:W-:Y:S02]  /*43a0*/  LEA.HI.X.SX32 R17, R58, R24.reuse, 0x1, P6 ;  /* 0x000000183a117211 */ /* 0x080fe400030f0eff */
[----:B-1----:R-:W-:Y:S02]  /*43b0*/  LEA.HI.X.SX32 R3, R59, R24, 0x1, P5 ;  /* 0x000000183b037211 */ /* 0x002fe400028f0eff */
[----:B------:R-:W-:Y:S01]  /*43c0*/  LEA R12, P2, R57, R18, 0x1 ;  /* 0x00000012390c7211 */ /* 0x000fe200078408ff */
[----:B---3--:R-:W-:Y:S02]  /*43d0*/  IMAD R15, R85, UR5, RZ ;  /* 0x00000005550f7c24 */ /* 0x008fe4000f8e02ff */
[----:B------:R1:W-:Y:S01]  /*43e0*/  @P3 STG.E.U16 desc[UR24][R2.64], R4 ;  /* 0x0000000402003986 */ /* 0x0003e2000c101518 */
[----:B------:R-:W-:Y:S02]  /*43f0*/  LEA.HI.X.SX32 R13, R57, R24, 0x1, P2 ;  /* 0x00000018390d7211 */ /* 0x000fe400010f0eff */
[C---:B------:R-:W-:Y:S01]  /*4400*/  ISETP.LT.AND P2, PT, R56.reuse, UR11, !P0 ;  /* 0x0000000b38007c0c */ /* 0x040fe2000c741270 */
[----:B------:R3:W-:Y:S01]  /*4410*/  @P4 STG.E.U16 desc[UR24][R16.64], R6 ;  /* 0x0000000610004986 */ /* 0x0007e2000c101518 */
[----:B------:R-:W-:Y:S01]  /*4420*/  IMAD R56, R56, UR5, RZ ;  /* 0x0000000538387c24 */ /* 0x000fe2000f8e02ff */
[C---:B------:R-:W-:Y:S01]  /*4430*/  ISETP.LT.AND P4, PT, R55.reuse, UR11, !P0 ;  /* 0x0000000b37007c0c */ /* 0x040fe2000c781270 */
[----:B------:R-:W-:Y:S01]  /*4440*/  IMAD R55, R55, UR5, RZ ;  /* 0x0000000537377c24 */ /* 0x000fe2000f8e02ff */
[C---:B------:R-:W-:Y:S01]  /*4450*/  ISETP.LT.AND P3, PT, R54.reuse, UR11, !P0 ;  /* 0x0000000b36007c0c */ /* 0x040fe2000c761270 */
[----:B------:R-:W-:Y:S01]  /*4460*/  IMAD R54, R54, UR5, RZ ;  /* 0x0000000536367c24 */ /* 0x000fe2000f8e02ff */
[----:B-1----:R-:W-:-:S02]  /*4470*/  PRMT R3, R6, 0x7632, R3 ;  /* 0x0000763206037816 */ /* 0x002fc40000000003 */
[-C--:B------:R-:W-:Y:S02]  /*4480*/  LEA R2, P6, R56, R18.reuse, 0x1 ;  /* 0x0000001238027211 */ /* 0x080fe400078c08ff */
[----:B------:R-:W-:Y:S01]  /*4490*/  LEA R4, P5, R55, R18, 0x1 ;  /* 0x0000001237047211 */ /* 0x000fe200078a08ff */
[----:B------:R1:W-:Y:S01]  /*44a0*/  @P1 STG.E.U16 desc[UR24][R12.64], R3 ;  /* 0x000000030c001986 */ /* 0x0003e2000c101518 */
[----:B------:R-:W-:Y:S01]  /*44b0*/  ISETP.LT.AND P1, PT, R85, UR11, !P0 ;  /* 0x0000000b55007c0c */ /* 0x000fe2000c721270 */
[----:B---3--:R-:W-:Y:S01]  /*44c0*/  IMAD R17, R0, UR5, RZ ;  /* 0x0000000500117c24 */ /* 0x008fe2000f8e02ff */
[----:B------:R-:W-:Y:S01]  /*44d0*/  LEA.HI.X.SX32 R5, R55, R24, 0x1, P5 ;  /* 0x0000001837057211 */ /* 0x000fe200028f0eff */
[----:B------:R-:W-:Y:S01]  /*44e0*/  IMAD R16, R83, UR5, RZ ;  /* 0x0000000553107c24 */ /* 0x000fe2000f8e02ff */
[----:B------:R-:W-:Y:S02]  /*44f0*/  PRMT R6, R7, 0x7632, R6 ;  /* 0x0000763207067816 */ /* 0x000fe40000000006 */
[----:B------:R-:W-:-:S04]  /*4500*/  LEA R14, P5, R15, R18, 0x1 ;  /* 0x000000120f0e7211 */ /* 0x000fc800078a08ff */
[-C--:B------:R-:W-:Y:S02]  /*4510*/  LEA.HI.X.SX32 R15, R15, R24.reuse, 0x1, P5 ;  /* 0x000000180f0f7211 */ /* 0x080fe400028f0eff */
[----:B-1----:R-:W-:Y:S02]  /*4520*/  LEA.HI.X.SX32 R3, R56, R24, 0x1, P6 ;  /* 0x0000001838037211 */ /* 0x002fe400030f0eff */
[C---:B------:R-:W-:Y:S02]  /*4530*/  LEA R12, P6, R54.reuse, R18, 0x1 ;  /* 0x00000012360c7211 */ /* 0x040fe400078c08ff */
[C---:B------:R-:W-:Y:S01]  /*4540*/  ISETP.LT.AND P5, PT, R53.reuse, UR11, !P0 ;  /* 0x0000000b35007c0c */ /* 0x040fe2000c7a1270 */
[----:B------:R1:W-:Y:S01]  /*4550*/  @P2 STG.E.U16 desc[UR24][R2.64], R7 ;  /* 0x0000000702002986 */ /* 0x0003e2000c101518 */
[----:B------:R-:W-:Y:S01]  /*4560*/  LEA.HI.X.SX32 R13, R54, R24, 0x1, P6 ;  /* 0x00000018360d7211 */ /* 0x000fe200030f0eff */
[----:B------:R-:W-:Y:S02]  /*4570*/  IMAD R53, R53, UR5, RZ ;  /* 0x0000000535357c24 */ /* 0x000fe4000f8e02ff */
[----:B------:R3:W-:Y:S01]  /*4580*/  @P4 STG.E.U16 desc[UR24][R4.64], R6 ;  /* 0x0000000604004986 */ /* 0x0007e2000c101518 */
[C---:B------:R-:W-:Y:S01]  /*4590*/  ISETP.LT.AND P4, PT, R51.reuse, UR11, !P0 ;  /* 0x0000000b33007c0c */ /* 0x040fe2000c781270 */
[----:B------:R-:W-:-:S02]  /*45a0*/  IMAD R51, R51, UR5, RZ ;  /* 0x0000000533337c24 */ /* 0x000fc4000f8e02ff */
[----:B--2---:R2:W-:Y:S01]  /*45b0*/  @P3 STG.E.U16 desc[UR24][R12.64], R8 ;  /* 0x000000080c003986 */ /* 0x0045e2000c101518 */
[C---:B------:R-:W-:Y:S01]  /*45c0*/  ISETP.LT.AND P3, PT, R50.reuse, UR11, !P0 ;  /* 0x0000000b32007c0c */ /* 0x040fe2000c761270 */
[----:B------:R-:W-:Y:S01]  /*45d0*/  IMAD R50, R50, UR5, RZ ;  /* 0x0000000532327c24 */ /* 0x000fe2000f8e02ff */
[----:B-1----:R-:W-:Y:S02]  /*45e0*/  PRMT R3, R8, 0x7632, R3 ;  /* 0x0000763208037816 */ /* 0x002fe40000000003 */
[-C--:B------:R-:W-:Y:S02]  /*45f0*/  LEA R2, P6, R53, R18.reuse, 0x1 ;  /* 0x0000001235027211 */ /* 0x080fe400078c08ff */
[CC--:B---3--:R-:W-:Y:S01]  /*4600*/  LEA R6, P2, R50.reuse, R18.reuse, 0x1 ;  /* 0x0000001232067211 */ /* 0x0c8fe200078408ff */
[----:B------:R1:W-:Y:S01]  /*4610*/  @P1 STG.E.U16 desc[UR24][R14.64], R3 ;  /* 0x000000030e001986 */ /* 0x0003e2000c101518 */
[C---:B------:R-:W-:Y:S02]  /*4620*/  LEA R4, P1, R51.reuse, R18, 0x1 ;  /* 0x0000001233047211 */ /* 0x040fe400078208ff */
[-C--:B------:R-:W-:Y:S01]  /*4630*/  LEA.HI.X.SX32 R7, R50, R24.reuse, 0x1, P2 ;  /* 0x0000001832077211 */ /* 0x080fe200010f0eff */
[----:B--2---:R-:W-:Y:S01]  /*4640*/  IMAD R8, R84, UR5, RZ ;  /* 0x0000000554087c24 */ /* 0x004fe2000f8e02ff */
[----:B------:R-:W-:-:S02]  /*4650*/  LEA.HI.X.SX32 R5, R51, R24, 0x1, P1 ;  /* 0x0000001833057211 */ /* 0x000fc400008f0eff */
[----:B------:R-:W-:Y:S02]  /*4660*/  ISETP.LT.AND P2, PT, R83, UR11, !P0 ;  /* 0x0000000b53007c0c */ /* 0x000fe4000c741270 */
[----:B-1----:R-:W-:Y:S02]  /*4670*/  LEA R14, P1, R17, R18, 0x1 ;  /* 0x00000012110e7211 */ /* 0x002fe400078208ff */
[----:B------:R-:W-:Y:S02]  /*4680*/  LEA.HI.X.SX32 R3, R53, R24, 0x1, P6 ;  /* 0x0000001835037211 */ /* 0x000fe400030f0eff */
[----:B------:R-:W-:Y:S02]  /*4690*/  LEA R12, P6, R16, R18, 0x1 ;  /* 0x00000012100c7211 */ /* 0x000fe400078c08ff */
[----:B------:R-:W-:Y:S01]  /*46a0*/  LEA.HI.X.SX32 R15, R17, R24, 0x1, P1 ;  /* 0x00000018110f7211 */ /* 0x000fe200008f0eff */
[----:B------:R1:W-:Y:S01]  /*46b0*/  @P5 STG.E.U16 desc[UR24][R2.64], R9 ;  /* 0x0000000902005986 */ /* 0x0003e2000c101518 */
[----:B------:R-:W-:-:S02]  /*46c0*/  ISETP.LT.AND P1, PT, R0, UR11, !P0 ;  /* 0x0000000b00007c0c */ /* 0x000fc4000c721270 */
[----:B------:R-:W-:Y:S02]  /*46d0*/  ISETP.LT.AND P0, PT, R84, UR11, !P0 ;  /* 0x0000000b54007c0c */ /* 0x000fe4000c701270 */
[----:B------:R-:W-:Y:S02]  /*46e0*/  LEA.HI.X.SX32 R13, R16, R24, 0x1, P6 ;  /* 0x00000018100d7211 */ /* 0x000fe400030f0eff */
[C---:B------:R-:W-:Y:S02]  /*46f0*/  LEA R16, P6, R8.reuse, R18, 0x1 ;  /* 0x0000001208107211 */ /* 0x040fe400078c08ff */
[----:B------:R-:W-:Y:S02]  /*4700*/  PRMT R0, R9, 0x7632, R0 ;  /* 0x0000763209007816 */ /* 0x000fe40000000000 */
[----:B------:R-:W-:Y:S02]  /*4710*/  LEA.HI.X.SX32 R17, R8, R24, 0x1, P6 ;  /* 0x0000001808117211 */ /* 0x000fe400030f0eff */
[----:B-1----:R-:W-:Y:S01]  /*4720*/  PRMT R3, R10, 0x7632, R3 ;  /* 0x000076320a037816 */ /* 0x002fe20000000003 */
[----:B------:R1:W-:Y:S01]  /*4730*/  @P4 STG.E.U16 desc[UR24][R4.64], R0 ;  /* 0x0000000004004986 */ /* 0x0003e2000c101518 */
[----:B------:R-:W-:-:S03]  /*4740*/  PRMT R8, R11, 0x7632, R8 ;  /* 0x000076320b087816 */ /* 0x000fc60000000008 */
[----:B------:R1:W-:Y:S04]  /*4750*/  @P3 STG.E.U16 desc[UR24][R6.64], R10 ;  /* 0x0000000a06003986 */ /* 0x0003e8000c101518 */
[----:B------:R1:W-:Y:S04]  /*4760*/  @P2 STG.E.U16 desc[UR24][R12.64], R3 ;  /* 0x000000030c002986 */ /* 0x0003e8000c101518 */
[----:B------:R1:W-:Y:S04]  /*4770*/  @P1 STG.E.U16 desc[UR24][R14.64], R11 ;  /* 0x0000000b0e001986 */ /* 0x0003e8000c101518 */
[----:B------:R1:W-:Y:S01]  /*4780*/  @P0 STG.E.U16 desc[UR24][R16.64], R8 ;  /* 0x0000000810000986 */ /* 0x0003e2000c101518 */
[----:B------:R-:W-:Y:S06]  /*4790*/  BAR.SYNC.DEFER_BLOCKING 0x0 ;  /* 0x0000000000007b1d */ /* 0x000fec0000010000 */
[----:B------:R-:W-:Y:S05]  /*47a0*/  BRA.U UP0, `(.L_x_13) ;  /* 0x0000000100a07547 */ /* 0x000fea000b800000 */
[----:B------:R-:W2:Y:S01]  /*47b0*/  S2UR UR5, SR_CgaCtaId ;  /* 0x00000000000579c3 */ /* 0x000ea20000008800 */
[----:B------:R-:W-:Y:S01]  /*47c0*/  NOP ;  /* 0x0000000000007918 */ /* 0x000fe20000000000 */
[----:B------:R-:W-:Y:S01]  /*47d0*/  UMOV UR4, 0x50 ;  /* 0x0000005000047882 */ /* 0x000fe20000000000 */
[----:B-1----:R-:W-:Y:S02]  /*47e0*/  IMAD.U32 R0, RZ, RZ, UR12 ;  /* 0x0000000cff007e24 */ /* 0x002fe4000f8e00ff */
[----:B------:R-:W-:Y:S02]  /*47f0*/  IMAD.MOV.U32 R3, RZ, RZ, 0x3 ;  /* 0x00000003ff037424 */ /* 0x000fe400078e00ff */
[----:B------:R-:W-:Y:S01]  /*4800*/  IMAD.MOV.U32 R7, RZ, RZ, 0x1 ;  /* 0x00000001ff077424 */ /* 0x000fe200078e00ff */
[----:B------:R-:W-:-:S04]  /*4810*/  LOP3.LUT R0, R0, 0xffff, RZ, 0xc0, !PT ;  /* 0x0000ffff00007812 */ /* 0x000fc800078ec0ff */
[----:B------:R-:W-:-:S05]  /*4820*/  SHF.R.U32.HI R0, RZ, 0x5, R0 ;  /* 0x00000005ff007819 */ /* 0x000fca0000011600 */
[----:B------:R-:W-:Y:S01]  /*4830*/  VIADD R2, R0, 0x10 ;  /* 0x0000001000027836 */ /* 0x000fe20000000000 */
[----:B------:R-:W-:Y:S01]  /*4840*/  SHF.L.U32 R0, R3, R0, RZ ;  /* 0x0000000003007219 */ /* 0x000fe200000006ff */
[----:B0-2---:R-:W-:-:S03]  /*4850*/  ULEA UR6, UR5, UR4, 0x18 ;  /* 0x0000000405067291 */ /* 0x005fc6000f8ec0ff */
[----:B------:R-:W-:-:S04]  /*4860*/  SHF.L.U32 R3, R7, R2, RZ ;  /* 0x0000000207037219 */ /* 0x000fc800000006ff */
[----:B------:R-:W-:Y:S02]  /*4870*/  LOP3.LUT R0, R3, R0, RZ, 0xfc, !PT ;  /* 0x0000000003007212 */ /* 0x000fe400078efcff */
[----:B------:R-:W0:Y:S02]  /*4880*/  LDS R5, [UR6] ;  /* 0x00000006ff057984 */ /* 0x000e240008000800 */
[C---:B------:R-:W-:Y:S02]  /*4890*/  LOP3.LUT R2, R0.reuse, 0xffff, RZ, 0xc0, !PT ;  /* 0x0000ffff00027812 */ /* 0x040fe400078ec0ff */
[----:B0-----:R-:W-:-:S04]  /*48a0*/  LOP3.LUT R3, R0, 0xffff, R5, 0x80, !PT ;  /* 0x0000ffff00037812 */ /* 0x001fc800078e8005 */
[----:B------:R-:W-:-:S13]  /*48b0*/  ISETP.NE.AND P0, PT, R3, R2, PT ;  /* 0x000000020300720c */ /* 0x000fda0003f05270 */
[----:B------:R-:W-:Y:S05]  /*48c0*/  @P0 BRA `(.L_x_14) ;  /* 0x0000000000500947 */ /* 0x000fea0003800000 */
[----:B------:R-:W-:Y:S02]  /*48d0*/  SHF.R.U32.HI R5, RZ, 0x10, R5 ;  /* 0x00000010ff057819 */ /* 0x000fe40000011605 */
[----:B------:R-:W-:-:S04]  /*48e0*/  SHF.R.U32.HI R2, RZ, 0x10, R0 ;  /* 0x00000010ff027819 */ /* 0x000fc80000011600 */
[----:B------:R-:W-:-:S04]  /*48f0*/  LOP3.LUT R5, R5, R2, RZ, 0xc0, !PT ;  /* 0x0000000205057212 */ /* 0x000fc800078ec0ff */
[----:B------:R-:W-:-:S13]  /*4900*/  ISETP.NE.AND P0, PT, R5, R2, PT ;  /* 0x000000020500720c */ /* 0x000fda0003f05270 */
[----:B------:R-:W-:Y:S05]  /*4910*/  @P0 BRA `(.L_x_15) ;  /* 0x0000000000300947 */ /* 0x000fea0003800000 */
[----:B------:R-:W-:Y:S01]  /*4920*/  R2UR UR4, R0 ;  /* 0x00000000000472ca */ /* 0x000fe200000e0000 */
[----:B------:R-:W-:Y:S01]  /*4930*/  VOTEU.ANY UR5, UPT, PT ;  /* 0x0000000000057886 */ /* 0x000fe200038e0100 */
[----:B------:R-:W0:Y:S01]  /*4940*/  S2R R0, SR_LANEID ;  /* 0x0000000000007919 */ /* 0x000e220000000000 */
[----:B------:R-:W-:-:S10]  /*4950*/  UFLO.U32 UR5, UR5 ;  /* 0x00000005000572bd */ /* 0x000fd400080e0000 */
[----:B------:R-:W-:-:S06]  /*4960*/  ULOP3.LUT UR4, URZ, UR4, URZ, 0x33, !UPT ;  /* 0x00000004ff047292 */ /* 0x000fcc000f8e33ff */
[----:B------:R-:W-:-:S04]  /*4970*/  IMAD.U32 R2, RZ, RZ, UR4 ;  /* 0x00000004ff027e24 */ /* 0x000fc8000f8e00ff */
[----:B------:R-:W1:Y:S02]  /*4980*/  REDUX UR7, R2 ;  /* 0x00000000020773c4 */ /* 0x000e640000000000 */
[----:B------:R2:W-:Y:S01]  /*4990*/  UTCATOMSWS.AND URZ, UR4 ;  /* 0x0000000400ff79e3 */ /* 0x0005e20008000000 */
[----:B0-----:R-:W-:Y:S01]  /*49a0*/  ISETP.EQ.U32.AND P0, PT, R0, UR5, PT ;  /* 0x0000000500007c0c */ /* 0x001fe2000bf02070 */
[----:B-1----:R-:W-:-:S12]  /*49b0*/  IMAD.U32 R0, RZ, RZ, UR7 ;  /* 0x00000007ff007e24 */ /* 0x002fd8000f8e00ff */
[----:B------:R2:W-:Y:S01]  /*49c0*/  @P0 ATOMS.AND RZ, [UR6], R0 ;  /* 0x00000000ffff098c */ /* 0x0005e2000a800006 */
[----:B------:R-:W-:Y:S05]  /*49d0*/  BRA `(.L_x_13) ;  /* 0x0000000000147947 */ /* 0x000fea0003800000 */
.L_x_15:
[----:B------:R-:W-:-:S07]  /*49e0*/  MOV R2, 0x4a00 ;  /* 0x00004a0000027802 */ /* 0x000fce0000000f00 */
[----:B------:R-:W-:Y:S05]  /*49f0*/  CALL.REL.NOINC `($__internal_0_$__cuda_sm10x_tcgen05_guardrail_trap_col_being_dealloced_not_returned_by_alloc) ;  /* 0x00000000002c7944 */ /* 0x000fea0003c00000 */
[----:B------:R-:W-:Y:S05]  /*4a00*/  BRA `(.L_x_13) ;  /* 0x0000000000087947 */ /* 0x000fea0003800000 */
.L_x_14:
[----:B------:R-:W-:-:S07]  /*4a10*/  MOV R2, 0x4a30 ;  /* 0x00004a3000027802 */ /* 0x000fce0000000f00 */
[----:B------:R-:W-:Y:S05]  /*4a20*/  CALL.REL.NOINC `($__internal_2_$__cuda_sm10x_tcgen05_guardrail_trap_unallocated_columns_being_dealloced) ;  /* 0x0000000000387944 */ /* 0x000fea0003c00000 */
.L_x_13:
[----:B------:R-:W-:Y:S01]  /*4a30*/  NOP ;  /* 0x0000000000007918 */ /* 0x000fe20000000000 */
[----:B0-2---:R-:W-:Y:S05]  /*4a40*/  EXIT ;  /* 0x000000000000794d */ /* 0x005fea0003800000 */
.L_x_8:
[----:B------:R-:W0:Y:S02]  /*4a50*/  SYNCS.PHASECHK.TRANS64.TRYWAIT P0, [UR14], R99 ;  /* 0x00000063ff0075a7 */ /* 0x000e24000800110e */
[----:B0-----:R-:W-:Y:S05]  /*4a60*/  @!P0 BRA `(.L_x_8) ;  /* 0xfffffffc00f88947 */ /* 0x001fea000383ffff */
[----:B------:R-:W-:Y:S05]  /*4a70*/  BRA `(.L_x_16) ;  /* 0xffffffe800307947 */ /* 0x000fea000383ffff */
.L_x_12:
[----:B------:R-:W1:Y:S02]  /*4a80*/  SYNCS.PHASECHK.TRANS64.TRYWAIT P0, [UR14], R2 ;  /* 0x00000002ff0075a7 */ /* 0x000e64000800110e */
[----:B-1----:R-:W-:Y:S05]  /*4a90*/  @!P0 BRA `(.L_x_12) ;  /* 0xfffffffc00f88947 */ /* 0x002fea000383ffff */
[----:B------:R-:W-:Y:S05]  /*4aa0*/  BRA `(.L_x_11) ;  /* 0xfffffff400207947 */ /* 0x000fea000383ffff */
        .weak           $__internal_0_$__cuda_sm10x_tcgen05_guardrail_trap_col_being_dealloced_not_returned_by_alloc
        .type           $__internal_0_$__cuda_sm10x_tcgen05_guardrail_trap_col_being_dealloced_not_returned_by_alloc,@function
        .size           $__internal_0_$__cuda_sm10x_tcgen05_guardrail_trap_col_being_dealloced_not_returned_by_alloc,($__internal_1_$__cuda_sm10x_tcgen05_guardrail_trap_phase_invalid_during_alloc - $__internal_0_$__cuda_sm10x_tcgen05_guardrail_trap_col_being_dealloced_not_returned_by_alloc)
$__internal_0_$__cuda_sm10x_tcgen05_guardrail_trap_col_being_dealloced_not_returned_by_alloc:
[----:B------:R-:W-:Y:S05]  /*4ab0*/  BPT.TRAP 0x1 ;  /* 0x000000040000795c */ /* 0x000fea0000300000 */
[----:B------:R-:W-:-:S04]  /*4ac0*/  IMAD.MOV.U32 R3, RZ, RZ, 0x0 ;  /* 0x00000000ff037424 */ /* 0x000fc800078e00ff */
[----:B------:R-:W-:Y:S05]  /*4ad0*/  RET.REL.NODEC R2 `(matmul_kernel) ;  /* 0xffffffb402487950 */ /* 0x000fea0003c3ffff */
        .weak           $__internal_1_$__cuda_sm10x_tcgen05_guardrail_trap_phase_invalid_during_alloc
        .type           $__internal_1_$__cuda_sm10x_tcgen05_guardrail_trap_phase_invalid_during_alloc,@function
        .size           $__internal_1_$__cuda_sm10x_tcgen05_guardrail_trap_phase_invalid_during_alloc,($__internal_2_$__cuda_sm10x_tcgen05_guardrail_trap_unallocated_columns_being_dealloced - $__internal_1_$__cuda_sm10x_tcgen05_guardrail_trap_phase_invalid_during_alloc)
$__internal_1_$__cuda_sm10x_tcgen05_guardrail_trap_phase_invalid_during_alloc:
[----:B------:R-:W-:Y:S05]  /*4ae0*/  BPT.TRAP 0x1 ;  /* 0x000000040000795c */ /* 0x000fea0000300000 */
[----:B------:R-:W-:-:S04]  /*4af0*/  IMAD.MOV.U32 R3, RZ, RZ, 0x0 ;  /* 0x00000000ff037424 */ /* 0x000fc800078e00ff */
[----:B------:R-:W-:Y:S05]  /*4b00*/  RET.REL.NODEC R2 `(matmul_kernel) ;  /* 0xffffffb4023c7950 */ /* 0x000fea0003c3ffff */
        .weak           $__internal_2_$__cuda_sm10x_tcgen05_guardrail_trap_unallocated_columns_being_dealloced
        .type           $__internal_2_$__cuda_sm10x_tcgen05_guardrail_trap_unallocated_columns_being_dealloced,@function
        .size           $__internal_2_$__cuda_sm10x_tcgen05_guardrail_trap_unallocated_columns_being_dealloced,(.L_x_20 - $__internal_2_$__cuda_sm10x_tcgen05_guardrail_trap_unallocated_columns_being_dealloced)
$__internal_2_$__cuda_sm10x_tcgen05_guardrail_trap_unallocated_columns_being_dealloced:
[----:B------:R-:W-:Y:S05]  /*4b10*/  BPT.TRAP 0x1 ;  /* 0x000000040000795c */ /* 0x000fea0000300000 */
[----:B------:R-:W-:-:S04]  /*4b20*/  IMAD.MOV.U32 R3, RZ, RZ, 0x0 ;  /* 0x00000000ff037424 */ /* 0x000fc800078e00ff */
[----:B------:R-:W-:Y:S05]  /*4b30*/  RET.REL.NODEC R2 `(matmul_kernel) ;  /* 0xffffffb402307950 */ /* 0x000fea0003c3ffff */
.L_x_17:
[----:B------:R-:W-:-:S00]  /*4b40*/  BRA `(.L_x_17) ;  /* 0xfffffffc00fc7947 */ /* 0x000fc0000383ffff */
[----:B------:R-:W-:-:S00]  /*4b50*/  NOP ;  /* 0x0000000000007918 */ /* 0x000fc00000000000 */
        /* <DEDUP_REMOVED lines=10> */
.L_x_20:


//--------------------- .nv.shared.matmul_kernel  --------------------------
	.section	.nv.shared.matmul_kernel,"aw",@nobits
	.sectionflags	@""
	.align	16
	.zero		1024


//--------------------- .nv.shared.reserved.0     --------------------------
	.section	.nv.shared.reserved.0,"aw",@nobits
	.align	8
	.weak		__nv_reservedSMEM_offset_0_alias
	.size		__nv_reservedSMEM_offset_0_alias, 0, 64
	.other		__nv_reservedSMEM_offset_0_alias,@"STO_CUDA_RESERVED_SHARED STV_DEFAULT"
__nv_reservedSMEM_offset_0_alias:
	.zero		0
.nv.shared.reserved.0:
	.zero		64
	.weak		__nv_reservedSMEM_allocation_phase
	.type		__nv_reservedSMEM_allocation_phase,@object
	.size		__nv_reservedSMEM_allocation_phase,(.L_0 - __nv_reservedSMEM_allocation_phase)
__nv_reservedSMEM_allocation_phase:
	.zero		1
.L_0:
	.zero		7
	.weak		__nv_reservedSMEM_devtool_atexit_pc
	.type		__nv_reservedSMEM_devtool_atexit_pc,@object
	.size		__nv_reservedSMEM_devtool_atexit_pc,(__nv_reservedSMEM_allocation_mask - __nv_reservedSMEM_devtool_atexit_pc)
__nv_reservedSMEM_devtool_atexit_pc:
	.zero		8
	.weak		__nv_reservedSMEM_allocation_mask
	.type		__nv_reservedSMEM_allocation_mask,@object
	.size		__nv_reservedSMEM_allocation_mask,(.L_2 - __nv_reservedSMEM_allocation_mask)
__nv_reservedSMEM_allocation_mask:
	.zero		4
.L_2:


//--------------------- .nv.constant0.matmul_kernel --------------------------
	.section	.nv.constant0.matmul_kernel,"a",@progbits
	.sectionflags	@""
	.align	4
.nv.constant0.matmul_kernel:
	.zero		976


//--------------------- SYMBOLS --------------------------

	.type		.nv.reservedSmem.offset0,@object
	.size		.nv.reservedSmem.offset0,0x4
	.type		.nv.reservedSmem.cap,@object
	.size		.nv.reservedSmem.cap,0x4
